	.target	sm_90a

	.elftype	@"ET_EXEC"


//--------------------- .note.nv.tkinfo           --------------------------
	.section	.note.nv.tkinfo,"",@"SHT_NOTE"
	.sectionflags	@"SHF_NOTE_NV_TKINFO"
	.tkinfo
        /*0018*/ 	.word	0x00000002
        /*0030*/ 	.string	""
        /*0030*/ 	.string	"ptxas"
        /*0030*/ 	.string	"Cuda compilation tools, release 13.0, V13.0.88"
        /*0030*/ 	.string	"Build cuda_13.0.r13.0/compiler.36424714_0"
        /*0030*/ 	.string	"-arch sm_90a -m 64 "



//--------------------- .note.nv.cuinfo           --------------------------
	.section	.note.nv.cuinfo,"",@"SHT_NOTE"
	.sectionflags	@"SHF_NOTE_NV_CUINFO"
        /*0018*/ 	.short	0x0002
        /*001a*/ 	.short	0x005a
        /*001c*/ 	.short	0x0082
	.zero		2


//--------------------- .nv.info                  --------------------------
	.section	.nv.info,"",@"SHT_CUDA_INFO"
	.align	4


	//----- nvinfo : EIATTR_REGCOUNT
	.align		4
        /*0000*/ 	.byte	0x04, 0x2f
        /*0002*/ 	.short	(.L_15 - .L_14)
	.align		4
.L_14:
        /*0004*/ 	.word	index@(_ZN7cutlass13device_kernelINS_4gemm6kernel13GemmUniversalIN4cute5tupleIJiiiiEEENS1_10collective13CollectiveMmaINS1_34MainloopSm90TmaGmmaWarpSpecializedILi3ENS5_IJNS4_1CILi2EEENSA_ILi1EEESC_EEENS1_35KernelTmaWarpSpecializedCooperativeEEENS5_IJNSA_ILi384EEENSA_ILi96EEENSA_ILi128EEEEEEaNS5_IJlSC_lEEEaSK_NS4_8TiledMMAINS4_8MMA_AtomIJNS4_4SM904GMMA26MMA_64x96x32_S32S8S8_SS_TNEEEENS4_6LayoutISD_NS5_IJSC_NSA_ILi0EEESS_EEEEENS5_IJNS4_10UnderscoreESV_SV_EEEEENS4_13SM90_TMA_LOADENS4_14ComposedLayoutINS4_7SwizzleILi3ELi4ELi3EEENS4_18smem_ptr_flag_bitsILi8EEENSR_INS5_IJNSA_ILi8EEESI_EEENS5_IJSI_SC_EEEEEEEvNS4_8identityENS4_23SM90_TMA_LOAD_MULTICASTES18_vS19_EENS_8epilogue10collective6detail29Sm90TmaWarpSpecializedAdapterINS1D_15DefaultEpilogueIaSK_SK_NS1C_6thread17LinearCombinationIaLi1EiiLNS1H_9ScaleType4KindE0ELNS_15FloatRoundStyleE2EaEENS1_15EpilogueDefaultEEEEEvvEEEEvNT_6ParamsE)
        /*0008*/ 	.word	0x000000a8


	//----- nvinfo : EIATTR_FRAME_SIZE
	.align		4
.L_15:
        /*000c*/ 	.byte	0x04, 0x11
        /*000e*/ 	.short	(.L_17 - .L_16)
	.align		4
.L_16:
        /*0010*/ 	.word	index@(_ZN7cutlass13device_kernelINS_4gemm6kernel13GemmUniversalIN4cute5tupleIJiiiiEEENS1_10collective13CollectiveMmaINS1_34MainloopSm90TmaGmmaWarpSpecializedILi3ENS5_IJNS4_1CILi2EEENSA_ILi1EEESC_EEENS1_35KernelTmaWarpSpecializedCooperativeEEENS5_IJNSA_ILi384EEENSA_ILi96EEENSA_ILi128EEEEEEaNS5_IJlSC_lEEEaSK_NS4_8TiledMMAINS4_8MMA_AtomIJNS4_4SM904GMMA26MMA_64x96x32_S32S8S8_SS_TNEEEENS4_6LayoutISD_NS5_IJSC_NSA_ILi0EEESS_EEEEENS5_IJNS4_10UnderscoreESV_SV_EEEEENS4_13SM90_TMA_LOADENS4_14ComposedLayoutINS4_7SwizzleILi3ELi4ELi3EEENS4_18smem_ptr_flag_bitsILi8EEENSR_INS5_IJNSA_ILi8EEESI_EEENS5_IJSI_SC_EEEEEEEvNS4_8identityENS4_23SM90_TMA_LOAD_MULTICASTES18_vS19_EENS_8epilogue10collective6detail29Sm90TmaWarpSpecializedAdapterINS1D_15DefaultEpilogueIaSK_SK_NS1C_6thread17LinearCombinationIaLi1EiiLNS1H_9ScaleType4KindE0ELNS_15FloatRoundStyleE2EaEENS1_15EpilogueDefaultEEEEEvvEEEEvNT_6ParamsE)
        /*0014*/ 	.word	0x00000008


	//----- nvinfo : EIATTR_MIN_STACK_SIZE
	.align		4
.L_17:
        /*0018*/ 	.byte	0x04, 0x12
        /*001a*/ 	.short	(.L_19 - .L_18)
	.align		4
.L_18:
        /*001c*/ 	.word	index@(_ZN7cutlass13device_kernelINS_4gemm6kernel13GemmUniversalIN4cute5tupleIJiiiiEEENS1_10collective13CollectiveMmaINS1_34MainloopSm90TmaGmmaWarpSpecializedILi3ENS5_IJNS4_1CILi2EEENSA_ILi1EEESC_EEENS1_35KernelTmaWarpSpecializedCooperativeEEENS5_IJNSA_ILi384EEENSA_ILi96EEENSA_ILi128EEEEEEaNS5_IJlSC_lEEEaSK_NS4_8TiledMMAINS4_8MMA_AtomIJNS4_4SM904GMMA26MMA_64x96x32_S32S8S8_SS_TNEEEENS4_6LayoutISD_NS5_IJSC_NSA_ILi0EEESS_EEEEENS5_IJNS4_10UnderscoreESV_SV_EEEEENS4_13SM90_TMA_LOADENS4_14ComposedLayoutINS4_7SwizzleILi3ELi4ELi3EEENS4_18smem_ptr_flag_bitsILi8EEENSR_INS5_IJNSA_ILi8EEESI_EEENS5_IJSI_SC_EEEEEEEvNS4_8identityENS4_23SM90_TMA_LOAD_MULTICASTES18_vS19_EENS_8epilogue10collective6detail29Sm90TmaWarpSpecializedAdapterINS1D_15DefaultEpilogueIaSK_SK_NS1C_6thread17LinearCombinationIaLi1EiiLNS1H_9ScaleType4KindE0ELNS_15FloatRoundStyleE2EaEENS1_15EpilogueDefaultEEEEEvvEEEEvNT_6ParamsE)
        /*0020*/ 	.word	0x00000008
.L_19:


//--------------------- .nv.compat                --------------------------
	.section	.nv.compat,"",@"SHT_CUDA_COMPAT_INFO"
	.align	4
        /*0000*/ 	.byte	0x02, 0x09, 0x01, 0x00, 0x02, 0x02, 0x04, 0x00, 0x02, 0x05, 0x05, 0x00, 0x03, 0x07, 0x01, 0x01
        /*0010*/ 	.byte	0x02, 0x03, 0x01, 0x00, 0x02, 0x06, 0x01, 0x00, 0x04, 0x0b, 0x08, 0x00, 0x00, 0x00, 0x00, 0x00
        /*0020*/ 	.byte	0x00, 0x00, 0x00, 0x00


//--------------------- .nv.info._ZN7cutlass13device_kernelINS_4gemm6kernel13GemmUniversalIN4cute5tupleIJiiiiEEENS1_10collective13CollectiveMmaINS1_34MainloopSm90TmaGmmaWarpSpecializedILi3ENS5_IJNS4_1CILi2EEENSA_ILi1EEESC_EEENS1_35KernelTmaWarpSpecializedCooperativeEEENS5_IJNSA_ILi384EEENSA_ILi96EEENSA_ILi128EEEEEEaNS5_IJlSC_lEEEaSK_NS4_8TiledMMAINS4_8MMA_AtomIJNS4_4SM904GMMA26MMA_64x96x32_S32S8S8_SS_TNEEEENS4_6LayoutISD_NS5_IJSC_NSA_ILi0EEESS_EEEEENS5_IJNS4_10UnderscoreESV_SV_EEEEENS4_13SM90_TMA_LOADENS4_14ComposedLayoutINS4_7SwizzleILi3ELi4ELi3EEENS4_18smem_ptr_flag_bitsILi8EEENSR_INS5_IJNSA_ILi8EEESI_EEENS5_IJSI_SC_EEEEEEEvNS4_8identityENS4_23SM90_TMA_LOAD_MULTICASTES18_vS19_EENS_8epilogue10collective6detail29Sm90TmaWarpSpecializedAdapterINS1D_15DefaultEpilogueIaSK_SK_NS1C_6thread17LinearCombinationIaLi1EiiLNS1H_9ScaleType4KindE0ELNS_15FloatRoundStyleE2EaEENS1_15EpilogueDefaultEEEEEvvEEEEvNT_6ParamsE --------------------------
	.section	.nv.info._ZN7cutlass13device_kernelINS_4gemm6kernel13GemmUniversalIN4cute5tupleIJiiiiEEENS1_10collective13CollectiveMmaINS1_34MainloopSm90TmaGmmaWarpSpecializedILi3ENS5_IJNS4_1CILi2EEENSA_ILi1EEESC_EEENS1_35KernelTmaWarpSpecializedCooperativeEEENS5_IJNSA_ILi384EEENSA_ILi96EEENSA_ILi128EEEEEEaNS5_IJlSC_lEEEaSK_NS4_8TiledMMAINS4_8MMA_AtomIJNS4_4SM904GMMA26MMA_64x96x32_S32S8S8_SS_TNEEEENS4_6LayoutISD_NS5_IJSC_NSA_ILi0EEESS_EEEEENS5_IJNS4_10UnderscoreESV_SV_EEEEENS4_13SM90_TMA_LOADENS4_14ComposedLayoutINS4_7SwizzleILi3ELi4ELi3EEENS4_18smem_ptr_flag_bitsILi8EEENSR_INS5_IJNSA_ILi8EEESI_EEENS5_IJSI_SC_EEEEEEEvNS4_8identityENS4_23SM90_TMA_LOAD_MULTICASTES18_vS19_EENS_8epilogue10collective6detail29Sm90TmaWarpSpecializedAdapterINS1D_15DefaultEpilogueIaSK_SK_NS1C_6thread17LinearCombinationIaLi1EiiLNS1H_9ScaleType4KindE0ELNS_15FloatRoundStyleE2EaEENS1_15EpilogueDefaultEEEEEvvEEEEvNT_6ParamsE,"",@"SHT_CUDA_INFO"
	.sectionflags	@""
	.align	4


	//----- nvinfo : EIATTR_CUDA_API_VERSION
	.align		4
        /*0000*/ 	.byte	0x04, 0x37
        /*0002*/ 	.short	(.L_21 - .L_20)
.L_20:
        /*0004*/ 	.word	0x00000082


	//----- nvinfo : EIATTR_KPARAM_INFO
	.align		4
.L_21:
        /*0008*/ 	.byte	0x04, 0x17
        /*000a*/ 	.short	(.L_23 - .L_22)
.L_22:
        /*000c*/ 	.word	0x00000000
        /*0010*/ 	.short	0x0000
        /*0012*/ 	.short	0x0070
        /*0014*/ 	.byte	0x00, 0xf0, 0x01, 0x10


	//----- nvinfo : EIATTR_SPARSE_MMA_MASK
	.align		4
.L_23:
        /*0018*/ 	.byte	0x03, 0x50
        /*001a*/ 	.short	0x0000


	//----- nvinfo : EIATTR_MAXREG_COUNT
	.align		4
        /*001c*/ 	.byte	0x03, 0x1b
        /*001e*/ 	.short	0x00a8


	//----- nvinfo : EIATTR_NUM_BARRIERS
	.align		4
        /*0020*/ 	.byte	0x02, 0x4c
        /*0022*/ 	.byte	0x01
	.zero		1


	//----- nvinfo : EIATTR_EXTERNS
	.align		4
        /*0024*/ 	.byte	0x04, 0x0f
        /*0026*/ 	.short	(.L_25 - .L_24)


	//   ....[0]....
	.align		4
.L_24:
        /*0028*/ 	.word	index@(__assertfail)


	//----- nvinfo : EIATTR_ANNOTATIONS
	.align		4
.L_25:
        /*002c*/ 	.byte	0x04, 0x55
        /*002e*/ 	.short	(.L_27 - .L_26)


	//   ....[0]....
.L_26:
        /*0030*/ 	.word	0x00000001
        /*0034*/ 	.byte	0xa0, 0x09, 0x00, 0x00, 0x01, 0x00, 0x00, 0x00, 0xb0, 0x0e, 0x00, 0x00, 0x01, 0x00, 0x00, 0x00
        /*0044*/ 	.byte	0x60, 0x23, 0x00, 0x00, 0x01, 0x00, 0x00, 0x00, 0x50, 0xbb, 0x00, 0x00


	//----- nvinfo : EIATTR_MERCURY_ISA_VERSION
	.align		4
.L_27:
        /*0050*/ 	.byte	0x03, 0x5f
        /*0052*/ 	.short	0x0101


	//----- nvinfo : EIATTR_INT_WARP_WIDE_INSTR_OFFSETS
	.align		4
        /*0054*/ 	.byte	0x04, 0x31
        /*0056*/ 	.short	(.L_29 - .L_28)


	//   ....[0]....
.L_28:
        /*0058*/ 	.word	0x00000470


	//   ....[1]....
        /*005c*/ 	.word	0x00000490


	//   ....[2]....
        /*0060*/ 	.word	0x00000650


	//----- nvinfo : EIATTR_COOP_GROUP_MASK_REGIDS
	.align		4
.L_29:
        /*0064*/ 	.byte	0x04, 0x29
        /*0066*/ 	.short	(.L_31 - .L_30)


	//   ....[0]....
.L_30:
        /*0068*/ 	.word	0xffffffff


	//   ....[1]....
        /*006c*/ 	.word	0xffffffff


	//   ....[2]....
        /*0070*/ 	.word	0xffffffff


	//   ....[3]....
        /*0074*/ 	.word	0xffffffff


	//   ....[4]....
        /*0078*/ 	.word	0xffffffff


	//   ....[5]....
        /*007c*/ 	.word	0xffffffff


	//----- nvinfo : EIATTR_COOP_GROUP_INSTR_OFFSETS
	.align		4
.L_31:
        /*0080*/ 	.byte	0x04, 0x28
        /*0082*/ 	.short	(.L_33 - .L_32)


	//   ....[0]....
.L_32:
        /*0084*/ 	.word	0x00000070


	//   ....[1]....
        /*0088*/ 	.word	0x00000080


	//   ....[2]....
        /*008c*/ 	.word	0x00000140


	//   ....[3]....
        /*0090*/ 	.word	0x000002c0


	//   ....[4]....
        /*0094*/ 	.word	0x000007e0


	//   ....[5]....
        /*0098*/ 	.word	0x000012b0


	//----- nvinfo : EIATTR_REG_RECONFIG
	.align		4
.L_33:
        /*009c*/ 	.byte	0x01, 0x54
	.zero		2


	//----- nvinfo : EIATTR_SYSCALL_OFFSETS
	.align		4
        /*00a0*/ 	.byte	0x04, 0x46
        /*00a2*/ 	.short	(.L_35 - .L_34)


	//   ....[0]....
.L_34:
        /*00a4*/ 	.word	0x00001460


	//----- nvinfo : EIATTR_MBARRIER_INSTR_OFFSETS
	.align		4
.L_35:
        /*00a8*/ 	.byte	0x04, 0x39
        /*00aa*/ 	.short	(.L_37 - .L_36)


	//   ....[0]....
.L_36:
        /*00ac*/ 	.word	0x00000240
        /*00b0*/ 	.word	0x000000ff
        /*00b4*/ 	.word	0x00000000
        /*00b8*/ 	.short	0x0100
        /*00ba*/ 	.byte	0x08
	.zero		1


	//   ....[1]....
        /*00bc*/ 	.word	0x00000250
        /*00c0*/ 	.word	0x000000ff
        /*00c4*/ 	.word	0x00000018
        /*00c8*/ 	.short	0x0100
        /*00ca*/ 	.byte	0x08
	.zero		1


	//   ....[2]....
        /*00cc*/ 	.word	0x00000260
        /*00d0*/ 	.word	0x000000ff
        /*00d4*/ 	.word	0x00000008
        /*00d8*/ 	.short	0x0100
        /*00da*/ 	.byte	0x08
	.zero		1


	//   ....[3]....
        /*00dc*/ 	.word	0x00000270
        /*00e0*/ 	.word	0x000000ff
        /*00e4*/ 	.word	0x00000020
        /*00e8*/ 	.short	0x0100
        /*00ea*/ 	.byte	0x08
	.zero		1


	//   ....[4]....
        /*00ec*/ 	.word	0x00000280
        /*00f0*/ 	.word	0x000000ff
        /*00f4*/ 	.word	0x00000010
        /*00f8*/ 	.short	0x0100
        /*00fa*/ 	.byte	0x08
	.zero		1


	//   ....[5]....
        /*00fc*/ 	.word	0x00000290
        /*0100*/ 	.word	0x000000ff
        /*0104*/ 	.word	0x00000028
        /*0108*/ 	.short	0x0100
        /*010a*/ 	.byte	0x08
	.zero		1


	//   ....[6]....
        /*010c*/ 	.word	0x000006e0
        /*0110*/ 	.word	0x000000ff
        /*0114*/ 	.word	0x00000040
        /*0118*/ 	.short	0x0100
        /*011a*/ 	.byte	0x06
	.zero		1


	//   ....[7]....
        /*011c*/ 	.word	0x00000770
        /*0120*/ 	.word	0x000000ff
        /*0124*/ 	.word	0x00000048
        /*0128*/ 	.short	0x0100
        /*012a*/ 	.byte	0x06
	.zero		1


	//   ....[8]....
        /*012c*/ 	.word	0x00001530
        /*0130*/ 	.word	0x00000003
        /*0134*/ 	.word	0x00000000
        /*0138*/ 	.short	0x010a
        /*013a*/ 	.byte	0x3f
	.zero		1


	//   ....[9]....
        /*013c*/ 	.word	0x00001570
        /*0140*/ 	.word	0x00000003
        /*0144*/ 	.word	0x00000000
        /*0148*/ 	.short	0x010a
        /*014a*/ 	.byte	0x3f
	.zero		1


	//   ....[10]....
        /*014c*/ 	.word	0x00001bc0
        /*0150*/ 	.word	0x00000005
        /*0154*/ 	.word	0x00000000
        /*0158*/ 	.short	0x010a
        /*015a*/ 	.byte	0x3f
	.zero		1


	//   ....[11]....
        /*015c*/ 	.word	0x00001c00
        /*0160*/ 	.word	0x00000005
        /*0164*/ 	.word	0x00000000
        /*0168*/ 	.short	0x010a
        /*016a*/ 	.byte	0x3f
	.zero		1


	//   ....[12]....
        /*016c*/ 	.word	0x00002100
        /*0170*/ 	.word	0x00000004
        /*0174*/ 	.word	0x00000000
        /*0178*/ 	.short	0x0101
        /*017a*/ 	.byte	0x3f
	.zero		1


	//   ....[13]....
        /*017c*/ 	.word	0x00002320
        /*0180*/ 	.word	0x00000000
        /*0184*/ 	.word	0x00000000
        /*0188*/ 	.short	0x0101
        /*018a*/ 	.byte	0x3f
	.zero		1


	//   ....[14]....
        /*018c*/ 	.word	0x0000c4a0
        /*0190*/ 	.word	0x00000015
        /*0194*/ 	.word	0x00000018
        /*0198*/ 	.short	0x010a
        /*019a*/ 	.byte	0x3f
	.zero		1


	//   ....[15]....
        /*019c*/ 	.word	0x0000c820
        /*01a0*/ 	.word	0x00000006
        /*01a4*/ 	.word	0x00000048
        /*01a8*/ 	.short	0x0101
        /*01aa*/ 	.byte	0x3f
	.zero		1


	//   ....[16]....
        /*01ac*/ 	.word	0x0000cfb0
        /*01b0*/ 	.word	0x00000007
        /*01b4*/ 	.word	0x00000000
        /*01b8*/ 	.short	0x010a
        /*01ba*/ 	.byte	0x3f
	.zero		1


	//   ....[17]....
        /*01bc*/ 	.word	0x0000d030
        /*01c0*/ 	.word	0x00000009
        /*01c4*/ 	.word	0x00000000
        /*01c8*/ 	.short	0x010a
        /*01ca*/ 	.byte	0x3f
	.zero		1


	//   ....[18]....
        /*01cc*/ 	.word	0x0000d0c0
        /*01d0*/ 	.word	0x00000003
        /*01d4*/ 	.word	0x00000000
        /*01d8*/ 	.short	0x010a
        /*01da*/ 	.byte	0x3f
	.zero		1


	//   ....[19]....
        /*01dc*/ 	.word	0x0000d120
        /*01e0*/ 	.word	0x00000003
        /*01e4*/ 	.word	0x00000000
        /*01e8*/ 	.short	0x010a
        /*01ea*/ 	.byte	0x3f
	.zero		1


	//   ....[20]....
        /*01ec*/ 	.word	0x0000d170
        /*01f0*/ 	.word	0x00000005
        /*01f4*/ 	.word	0x00000000
        /*01f8*/ 	.short	0x010a
        /*01fa*/ 	.byte	0x3f
	.zero		1


	//   ....[21]....
        /*01fc*/ 	.word	0x0000d240
        /*0200*/ 	.word	0x00000015
        /*0204*/ 	.word	0x00000018
        /*0208*/ 	.short	0x010a
        /*020a*/ 	.byte	0x3f
	.zero		1


	//   ....[22]....
        /*020c*/ 	.word	0x0000d310
        /*0210*/ 	.word	0x00000007
        /*0214*/ 	.word	0x00000000
        /*0218*/ 	.short	0x010a
        /*021a*/ 	.byte	0x3f
	.zero		1


	//   ....[23]....
        /*021c*/ 	.word	0x0000d360
        /*0220*/ 	.word	0x00000009
        /*0224*/ 	.word	0x00000000
        /*0228*/ 	.short	0x010a
        /*022a*/ 	.byte	0x3f
	.zero		1


	//----- nvinfo : EIATTR_NUM_MBARRIERS
	.align		4
.L_37:
        /*022c*/ 	.byte	0x03, 0x38
        /*022e*/ 	.short	0x0008


	//----- nvinfo : EIATTR_EXIT_INSTR_OFFSETS
	.align		4
        /*0230*/ 	.byte	0x04, 0x1c
        /*0232*/ 	.short	(.L_39 - .L_38)


	//   ....[0]....
.L_38:
        /*0234*/ 	.word	0x00000940


	//   ....[1]....
        /*0238*/ 	.word	0x000011a0


	//   ....[2]....
        /*023c*/ 	.word	0x0000bb80


	//   ....[3]....
        /*0240*/ 	.word	0x0000c110


	//   ....[4]....
        /*0244*/ 	.word	0x0000d110


	//----- nvinfo : EIATTR_MAX_THREADS
	.align		4
.L_39:
        /*0248*/ 	.byte	0x04, 0x05
        /*024a*/ 	.short	(.L_41 - .L_40)
.L_40:
        /*024c*/ 	.word	0x00000180
        /*0250*/ 	.word	0x00000001
        /*0254*/ 	.word	0x00000001


	//----- nvinfo : EIATTR_CRS_STACK_SIZE
	.align		4
.L_41:
        /*0258*/ 	.byte	0x04, 0x1e
        /*025a*/ 	.short	(.L_43 - .L_42)
.L_42:
        /*025c*/ 	.word	0x00000000


	//----- nvinfo : EIATTR_CBANK_PARAM_SIZE
	.align		4
.L_43:
        /*0260*/ 	.byte	0x03, 0x19
        /*0262*/ 	.short	0x0470


	//----- nvinfo : EIATTR_PARAM_CBANK
	.align		4
        /*0264*/ 	.byte	0x04, 0x0a
        /*0266*/ 	.short	(.L_45 - .L_44)
	.align		4
.L_44:
        /*0268*/ 	.word	index@(.nv.constant0._ZN7cutlass13device_kernelINS_4gemm6kernel13GemmUniversalIN4cute5tupleIJiiiiEEENS1_10collective13CollectiveMmaINS1_34MainloopSm90TmaGmmaWarpSpecializedILi3ENS5_IJNS4_1CILi2EEENSA_ILi1EEESC_EEENS1_35KernelTmaWarpSpecializedCooperativeEEENS5_IJNSA_ILi384EEENSA_ILi96EEENSA_ILi128EEEEEEaNS5_IJlSC_lEEEaSK_NS4_8TiledMMAINS4_8MMA_AtomIJNS4_4SM904GMMA26MMA_64x96x32_S32S8S8_SS_TNEEEENS4_6LayoutISD_NS5_IJSC_NSA_ILi0EEESS_EEEEENS5_IJNS4_10UnderscoreESV_SV_EEEEENS4_13SM90_TMA_LOADENS4_14ComposedLayoutINS4_7SwizzleILi3ELi4ELi3EEENS4_18smem_ptr_flag_bitsILi8EEENSR_INS5_IJNSA_ILi8EEESI_EEENS5_IJSI_SC_EEEEEEEvNS4_8identityENS4_23SM90_TMA_LOAD_MULTICASTES18_vS19_EENS_8epilogue10collective6detail29Sm90TmaWarpSpecializedAdapterINS1D_15DefaultEpilogueIaSK_SK_NS1C_6thread17LinearCombinationIaLi1EiiLNS1H_9ScaleType4KindE0ELNS_15FloatRoundStyleE2EaEENS1_15EpilogueDefaultEEEEEvvEEEEvNT_6ParamsE)
        /*026c*/ 	.short	0x0210
        /*026e*/ 	.short	0x0470


	//----- nvinfo : EIATTR_SW_WAR
	.align		4
.L_45:
        /*0270*/ 	.byte	0x04, 0x36
        /*0272*/ 	.short	(.L_47 - .L_46)
.L_46:
        /*0274*/ 	.word	0x00000008
.L_47:


//--------------------- .nv.callgraph             --------------------------
	.section	.nv.callgraph,"",@"SHT_CUDA_CALLGRAPH"
	.align	4
	.sectionentsize	8
	.align		4
        /*0000*/ 	.word	0x00000000
	.align		4
        /*0004*/ 	.word	0xffffffff
	.align		4
        /*0008*/ 	.word	index@(_ZN7cutlass13device_kernelINS_4gemm6kernel13GemmUniversalIN4cute5tupleIJiiiiEEENS1_10collective13CollectiveMmaINS1_34MainloopSm90TmaGmmaWarpSpecializedILi3ENS5_IJNS4_1CILi2EEENSA_ILi1EEESC_EEENS1_35KernelTmaWarpSpecializedCooperativeEEENS5_IJNSA_ILi384EEENSA_ILi96EEENSA_ILi128EEEEEEaNS5_IJlSC_lEEEaSK_NS4_8TiledMMAINS4_8MMA_AtomIJNS4_4SM904GMMA26MMA_64x96x32_S32S8S8_SS_TNEEEENS4_6LayoutISD_NS5_IJSC_NSA_ILi0EEESS_EEEEENS5_IJNS4_10UnderscoreESV_SV_EEEEENS4_13SM90_TMA_LOADENS4_14ComposedLayoutINS4_7SwizzleILi3ELi4ELi3EEENS4_18smem_ptr_flag_bitsILi8EEENSR_INS5_IJNSA_ILi8EEESI_EEENS5_IJSI_SC_EEEEEEEvNS4_8identityENS4_23SM90_TMA_LOAD_MULTICASTES18_vS19_EENS_8epilogue10collective6detail29Sm90TmaWarpSpecializedAdapterINS1D_15DefaultEpilogueIaSK_SK_NS1C_6thread17LinearCombinationIaLi1EiiLNS1H_9ScaleType4KindE0ELNS_15FloatRoundStyleE2EaEENS1_15EpilogueDefaultEEEEEvvEEEEvNT_6ParamsE)
	.align		4
        /*000c*/ 	.word	index@(__assertfail)
	.align		4
        /*0010*/ 	.word	0x00000000
	.align		4
        /*0014*/ 	.word	0xfffffffe
	.align		4
        /*0018*/ 	.word	0x00000000
	.align		4
        /*001c*/ 	.word	0xfffffffd
	.align		4
        /*0020*/ 	.word	0x00000000
	.align		4
        /*0024*/ 	.word	0xfffffffc


//--------------------- .nv.constant4             --------------------------
	.section	.nv.constant4,"a",@progbits
	.align	8
	.align		8
.nv.constant4:
        /*0000*/ 	.dword	__assertfail
	.align		8
        /*0008*/ 	.dword	__unnamed_1
	.align		8
        /*0010*/ 	.dword	_ZN40_INTERNAL_6d01fba2_4_k_cu_3f436f9d_153624cuda3std3__45__cpo5beginE
	.align		8
        /*0018*/ 	.dword	_ZN40_INTERNAL_6d01fba2_4_k_cu_3f436f9d_153624cuda3std3__45__cpo3endE
	.align		8
        /*0020*/ 	.dword	_ZN40_INTERNAL_6d01fba2_4_k_cu_3f436f9d_153624cuda3std3__45__cpo6cbeginE
	.align		8
        /*0028*/ 	.dword	_ZN40_INTERNAL_6d01fba2_4_k_cu_3f436f9d_153624cuda3std3__45__cpo4cendE
	.align		8
        /*0030*/ 	.dword	_ZN40_INTERNAL_6d01fba2_4_k_cu_3f436f9d_153624cuda3std3__442_GLOBAL__N__6d01fba2_4_k_cu_3f436f9d_153626ignoreE
	.align		8
        /*0038*/ 	.dword	_ZN40_INTERNAL_6d01fba2_4_k_cu_3f436f9d_153624cuda3std3__419piecewise_constructE
	.align		8
        /*0040*/ 	.dword	_ZN40_INTERNAL_6d01fba2_4_k_cu_3f436f9d_153624cuda3std3__48in_placeE
	.align		8
        /*0048*/ 	.dword	_ZN40_INTERNAL_6d01fba2_4_k_cu_3f436f9d_153624cuda3std6ranges3__45__cpo4swapE
	.align		8
        /*0050*/ 	.dword	_ZN40_INTERNAL_6d01fba2_4_k_cu_3f436f9d_153624cuda3std6ranges3__45__cpo9iter_moveE
	.align		8
        /*0058*/ 	.dword	_ZN40_INTERNAL_6d01fba2_4_k_cu_3f436f9d_153624cute7productE
	.align		8
        /*0060*/ 	.dword	_ZN40_INTERNAL_6d01fba2_4_k_cu_3f436f9d_153624cute1_E
	.align		8
        /*0068*/ 	.dword	$str$22
	.align		8
        /*0070*/ 	.dword	$str$23


//--------------------- .text._ZN7cutlass13device_kernelINS_4gemm6kernel13GemmUniversalIN4cute5tupleIJiiiiEEENS1_10collective13CollectiveMmaINS1_34MainloopSm90TmaGmmaWarpSpecializedILi3ENS5_IJNS4_1CILi2EEENSA_ILi1EEESC_EEENS1_35KernelTmaWarpSpecializedCooperativeEEENS5_IJNSA_ILi384EEENSA_ILi96EEENSA_ILi128EEEEEEaNS5_IJlSC_lEEEaSK_NS4_8TiledMMAINS4_8MMA_AtomIJNS4_4SM904GMMA26MMA_64x96x32_S32S8S8_SS_TNEEEENS4_6LayoutISD_NS5_IJSC_NSA_ILi0EEESS_EEEEENS5_IJNS4_10UnderscoreESV_SV_EEEEENS4_13SM90_TMA_LOADENS4_14ComposedLayoutINS4_7SwizzleILi3ELi4ELi3EEENS4_18smem_ptr_flag_bitsILi8EEENSR_INS5_IJNSA_ILi8EEESI_EEENS5_IJSI_SC_EEEEEEEvNS4_8identityENS4_23SM90_TMA_LOAD_MULTICASTES18_vS19_EENS_8epilogue10collective6detail29Sm90TmaWarpSpecializedAdapterINS1D_15DefaultEpilogueIaSK_SK_NS1C_6thread17LinearCombinationIaLi1EiiLNS1H_9ScaleType4KindE0ELNS_15FloatRoundStyleE2EaEENS1_15EpilogueDefaultEEEEEvvEEEEvNT_6ParamsE --------------------------
	.section	.text._ZN7cutlass13device_kernelINS_4gemm6kernel13GemmUniversalIN4cute5tupleIJiiiiEEENS1_10collective13CollectiveMmaINS1_34MainloopSm90TmaGmmaWarpSpecializedILi3ENS5_IJNS4_1CILi2EEENSA_ILi1EEESC_EEENS1_35KernelTmaWarpSpecializedCooperativeEEENS5_IJNSA_ILi384EEENSA_ILi96EEENSA_ILi128EEEEEEaNS5_IJlSC_lEEEaSK_NS4_8TiledMMAINS4_8MMA_AtomIJNS4_4SM904GMMA26MMA_64x96x32_S32S8S8_SS_TNEEEENS4_6LayoutISD_NS5_IJSC_NSA_ILi0EEESS_EEEEENS5_IJNS4_10UnderscoreESV_SV_EEEEENS4_13SM90_TMA_LOADENS4_14ComposedLayoutINS4_7SwizzleILi3ELi4ELi3EEENS4_18smem_ptr_flag_bitsILi8EEENSR_INS5_IJNSA_ILi8EEESI_EEENS5_IJSI_SC_EEEEEEEvNS4_8identityENS4_23SM90_TMA_LOAD_MULTICASTES18_vS19_EENS_8epilogue10collective6detail29Sm90TmaWarpSpecializedAdapterINS1D_15DefaultEpilogueIaSK_SK_NS1C_6thread17LinearCombinationIaLi1EiiLNS1H_9ScaleType4KindE0ELNS_15FloatRoundStyleE2EaEENS1_15EpilogueDefaultEEEEEvvEEEEvNT_6ParamsE,"ax",@progbits
	.align	128
.text._ZN7cutlass13device_kernelINS_4gemm6kernel13GemmUniversalIN4cute5tupleIJiiiiEEENS1_10collective13CollectiveMmaINS1_34MainloopSm90TmaGmmaWarpSpecializedILi3ENS5_IJNS4_1CILi2EEENSA_ILi1EEESC_EEENS1_35KernelTmaWarpSpecializedCooperativeEEENS5_IJNSA_ILi384EEENSA_ILi96EEENSA_ILi128EEEEEEaNS5_IJlSC_lEEEaSK_NS4_8TiledMMAINS4_8MMA_AtomIJNS4_4SM904GMMA26MMA_64x96x32_S32S8S8_SS_TNEEEENS4_6LayoutISD_NS5_IJSC_NSA_ILi0EEESS_EEEEENS5_IJNS4_10UnderscoreESV_SV_EEEEENS4_13SM90_TMA_LOADENS4_14ComposedLayoutINS4_7SwizzleILi3ELi4ELi3EEENS4_18smem_ptr_flag_bitsILi8EEENSR_INS5_IJNSA_ILi8EEESI_EEENS5_IJSI_SC_EEEEEEEvNS4_8identityENS4_23SM90_TMA_LOAD_MULTICASTES18_vS19_EENS_8epilogue10collective6detail29Sm90TmaWarpSpecializedAdapterINS1D_15DefaultEpilogueIaSK_SK_NS1C_6thread17LinearCombinationIaLi1EiiLNS1H_9ScaleType4KindE0ELNS_15FloatRoundStyleE2EaEENS1_15EpilogueDefaultEEEEEvvEEEEvNT_6ParamsE:
        .type           _ZN7cutlass13device_kernelINS_4gemm6kernel13GemmUniversalIN4cute5tupleIJiiiiEEENS1_10collective13CollectiveMmaINS1_34MainloopSm90TmaGmmaWarpSpecializedILi3ENS5_IJNS4_1CILi2EEENSA_ILi1EEESC_EEENS1_35KernelTmaWarpSpecializedCooperativeEEENS5_IJNSA_ILi384EEENSA_ILi96EEENSA_ILi128EEEEEEaNS5_IJlSC_lEEEaSK_NS4_8TiledMMAINS4_8MMA_AtomIJNS4_4SM904GMMA26MMA_64x96x32_S32S8S8_SS_TNEEEENS4_6LayoutISD_NS5_IJSC_NSA_ILi0EEESS_EEEEENS5_IJNS4_10UnderscoreESV_SV_EEEEENS4_13SM90_TMA_LOADENS4_14ComposedLayoutINS4_7SwizzleILi3ELi4ELi3EEENS4_18smem_ptr_flag_bitsILi8EEENSR_INS5_IJNSA_ILi8EEESI_EEENS5_IJSI_SC_EEEEEEEvNS4_8identityENS4_23SM90_TMA_LOAD_MULTICASTES18_vS19_EENS_8epilogue10collective6detail29Sm90TmaWarpSpecializedAdapterINS1D_15DefaultEpilogueIaSK_SK_NS1C_6thread17LinearCombinationIaLi1EiiLNS1H_9ScaleType4KindE0ELNS_15FloatRoundStyleE2EaEENS1_15EpilogueDefaultEEEEEvvEEEEvNT_6ParamsE,@function
        .size           _ZN7cutlass13device_kernelINS_4gemm6kernel13GemmUniversalIN4cute5tupleIJiiiiEEENS1_10collective13CollectiveMmaINS1_34MainloopSm90TmaGmmaWarpSpecializedILi3ENS5_IJNS4_1CILi2EEENSA_ILi1EEESC_EEENS1_35KernelTmaWarpSpecializedCooperativeEEENS5_IJNSA_ILi384EEENSA_ILi96EEENSA_ILi128EEEEEEaNS5_IJlSC_lEEEaSK_NS4_8TiledMMAINS4_8MMA_AtomIJNS4_4SM904GMMA26MMA_64x96x32_S32S8S8_SS_TNEEEENS4_6LayoutISD_NS5_IJSC_NSA_ILi0EEESS_EEEEENS5_IJNS4_10UnderscoreESV_SV_EEEEENS4_13SM90_TMA_LOADENS4_14ComposedLayoutINS4_7SwizzleILi3ELi4ELi3EEENS4_18smem_ptr_flag_bitsILi8EEENSR_INS5_IJNSA_ILi8EEESI_EEENS5_IJSI_SC_EEEEEEEvNS4_8identityENS4_23SM90_TMA_LOAD_MULTICASTES18_vS19_EENS_8epilogue10collective6detail29Sm90TmaWarpSpecializedAdapterINS1D_15DefaultEpilogueIaSK_SK_NS1C_6thread17LinearCombinationIaLi1EiiLNS1H_9ScaleType4KindE0ELNS_15FloatRoundStyleE2EaEENS1_15EpilogueDefaultEEEEEvvEEEEvNT_6ParamsE,(.L_x_361 - _ZN7cutlass13device_kernelINS_4gemm6kernel13GemmUniversalIN4cute5tupleIJiiiiEEENS1_10collective13CollectiveMmaINS1_34MainloopSm90TmaGmmaWarpSpecializedILi3ENS5_IJNS4_1CILi2EEENSA_ILi1EEESC_EEENS1_35KernelTmaWarpSpecializedCooperativeEEENS5_IJNSA_ILi384EEENSA_ILi96EEENSA_ILi128EEEEEEaNS5_IJlSC_lEEEaSK_NS4_8TiledMMAINS4_8MMA_AtomIJNS4_4SM904GMMA26MMA_64x96x32_S32S8S8_SS_TNEEEENS4_6LayoutISD_NS5_IJSC_NSA_ILi0EEESS_EEEEENS5_IJNS4_10UnderscoreESV_SV_EEEEENS4_13SM90_TMA_LOADENS4_14ComposedLayoutINS4_7SwizzleILi3ELi4ELi3EEENS4_18smem_ptr_flag_bitsILi8EEENSR_INS5_IJNSA_ILi8EEESI_EEENS5_IJSI_SC_EEEEEEEvNS4_8identityENS4_23SM90_TMA_LOAD_MULTICASTES18_vS19_EENS_8epilogue10collective6detail29Sm90TmaWarpSpecializedAdapterINS1D_15DefaultEpilogueIaSK_SK_NS1C_6thread17LinearCombinationIaLi1EiiLNS1H_9ScaleType4KindE0ELNS_15FloatRoundStyleE2EaEENS1_15EpilogueDefaultEEEEEvvEEEEvNT_6ParamsE)
        .other          _ZN7cutlass13device_kernelINS_4gemm6kernel13GemmUniversalIN4cute5tupleIJiiiiEEENS1_10collective13CollectiveMmaINS1_34MainloopSm90TmaGmmaWarpSpecializedILi3ENS5_IJNS4_1CILi2EEENSA_ILi1EEESC_EEENS1_35KernelTmaWarpSpecializedCooperativeEEENS5_IJNSA_ILi384EEENSA_ILi96EEENSA_ILi128EEEEEEaNS5_IJlSC_lEEEaSK_NS4_8TiledMMAINS4_8MMA_AtomIJNS4_4SM904GMMA26MMA_64x96x32_S32S8S8_SS_TNEEEENS4_6LayoutISD_NS5_IJSC_NSA_ILi0EEESS_EEEEENS5_IJNS4_10UnderscoreESV_SV_EEEEENS4_13SM90_TMA_LOADENS4_14ComposedLayoutINS4_7SwizzleILi3ELi4ELi3EEENS4_18smem_ptr_flag_bitsILi8EEENSR_INS5_IJNSA_ILi8EEESI_EEENS5_IJSI_SC_EEEEEEEvNS4_8identityENS4_23SM90_TMA_LOAD_MULTICASTES18_vS19_EENS_8epilogue10collective6detail29Sm90TmaWarpSpecializedAdapterINS1D_15DefaultEpilogueIaSK_SK_NS1C_6thread17LinearCombinationIaLi1EiiLNS1H_9ScaleType4KindE0ELNS_15FloatRoundStyleE2EaEENS1_15EpilogueDefaultEEEEEvvEEEEvNT_6ParamsE,@"STO_CUDA_ENTRY STV_DEFAULT"
_ZN7cutlass13device_kernelINS_4gemm6kernel13GemmUniversalIN4cute5tupleIJiiiiEEENS1_10collective13CollectiveMmaINS1_34MainloopSm90TmaGmmaWarpSpecializedILi3ENS5_IJNS4_1CILi2EEENSA_ILi1EEESC_EEENS1_35KernelTmaWarpSpecializedCooperativeEEENS5_IJNSA_ILi384EEENSA_ILi96EEENSA_ILi128EEEEEEaNS5_IJlSC_lEEEaSK_NS4_8TiledMMAINS4_8MMA_AtomIJNS4_4SM904GMMA26MMA_64x96x32_S32S8S8_SS_TNEEEENS4_6LayoutISD_NS5_IJSC_NSA_ILi0EEESS_EEEEENS5_IJNS4_10UnderscoreESV_SV_EEEEENS4_13SM90_TMA_LOADENS4_14ComposedLayoutINS4_7SwizzleILi3ELi4ELi3EEENS4_18smem_ptr_flag_bitsILi8EEENSR_INS5_IJNSA_ILi8EEESI_EEENS5_IJSI_SC_EEEEEEEvNS4_8identityENS4_23SM90_TMA_LOAD_MULTICASTES18_vS19_EENS_8epilogue10collective6detail29Sm90TmaWarpSpecializedAdapterINS1D_15DefaultEpilogueIaSK_SK_NS1C_6thread17LinearCombinationIaLi1EiiLNS1H_9ScaleType4KindE0ELNS_15FloatRoundStyleE2EaEENS1_15EpilogueDefaultEEEEEvvEEEEvNT_6ParamsE:
[----:B------:R-:W0:Y:S02]  /*0000*/  LDC R1, c[0x0][0x28] ;  /* 0x00000a00ff017b82 */ /* 0x000e240000000800 */
[----:B0-----:R-:W-:Y:S01]  /*0010*/  VIADD R1, R1, 0xfffffff8 ;  /* 0xfffffff801017836 */ /* 0x001fe20000000000 */
[----:B------:R-:W0:Y:S01]  /*0020*/  S2R R6, SR_TID.X ;  /* 0x0000000000067919 */ /* 0x000e220000002100 */
[----:B------:R-:W-:Y:S01]  /*0030*/  ELECT P0, URZ, PT ;  /* 0x00000000003f782f */ /* 0x000fe20003800000 */
[----:B------:R-:W-:Y:S01]  /*0040*/  BSSY B0, `(.L_x_0) ;  /* 0x000000f000007945 */ /* 0x000fe20003800000 */
[--C-:B0-----:R-:W-:Y:S02]  /*0050*/  SHF.R.U32.HI R0, RZ, 0x5, R6.reuse ;  /* 0x00000005ff007819 */ /* 0x101fe40000011606 */
[----:B------:R-:W-:-:S03]  /*0060*/  SHF.R.U32.HI R3, RZ, 0x7, R6 ;  /* 0x00000007ff037819 */ /* 0x000fc60000011606 */
[----:B------:R-:W0:Y:S04]  /*0070*/  SHFL.IDX PT, R2, R0, RZ, 0x1f ;  /* 0x00001fff00027589 */ /* 0x000e2800000e0000 */
[----:B------:R1:W2:Y:S01]  /*0080*/  SHFL.IDX PT, R5, R3, RZ, 0x1f ;  /* 0x00001fff03057589 */ /* 0x0002a200000e0000 */
[----:B0-----:R-:W-:-:S13]  /*0090*/  ISETP.NE.OR P0, PT, R2, RZ, !P0 ;  /* 0x000000ff0200720c */ /* 0x001fda0004705670 */
[----:B-12---:R-:W-:Y:S05]  /*00a0*/  @P0 BRA `(.L_x_1) ;  /* 0x0000000000200947 */ /* 0x006fea0003800000 */
[----:B------:R-:W-:Y:S02]  /*00b0*/  ULDC.64 UR4, c[0x0][0x198] ;  /* 0x0000660000047ab9 */ /* 0x000fe40000000a00 */
[----:B------:R-:W-:Y:S02]  /*00c0*/  UIADD3 UR6, UP0, UR4, 0xf0, URZ ;  /* 0x000000f004067890 */ /* 0x000fe4000ff1e03f */
[----:B------:R-:W-:Y:S02]  /*00d0*/  UIADD3 UR4, UP1, UR4, 0x1f0, URZ ;  /* 0x000001f004047890 */ /* 0x000fe4000ff3e03f */
[----:B------:R-:W-:Y:S02]  /*00e0*/  UIADD3.X UR7, URZ, UR5, URZ, UP0, !UPT ;  /* 0x000000053f077290 */ /* 0x000fe400087fe43f */
[----:B------:R-:W-:-:S07]  /*00f0*/  UIADD3.X UR5, URZ, UR5, URZ, UP1, !UPT ;  /* 0x000000053f057290 */ /* 0x000fce0008ffe43f */
[----:B------:R0:W-:Y:S02]  /*0100*/  UTMACCTL.PF [UR6] ;  /* 0x00000000060079b9 */ /* 0x0001e40008040000 */
[----:B------:R0:W-:Y:S02]  /*0110*/  UTMACCTL.PF [UR4] ;  /* 0x00000000040079b9 */ /* 0x0001e40008040000 */
[----:B0-----:R-:W-:Y:S01]  /*0120*/  NOP ;  /* 0x0000000000007918 */ /* 0x001fe20000000000 */
.L_x_1:
[----:B------:R-:W-:Y:S05]  /*0130*/  BSYNC B0 ;  /* 0x0000000000007941 */ /* 0x000fea0003800000 */
.L_x_0:
[----:B------:R-:W0:Y:S02]  /*0140*/  SHFL.IDX PT, R3, R0, RZ, 0x1f ;  /* 0x00001fff00037589 */ /* 0x000e2400000e0000 */
[----:B0-----:R-:W-:-:S13]  /*0150*/  ISETP.NE.AND P0, PT, R3, RZ, PT ;  /* 0x000000ff0300720c */ /* 0x001fda0003f05270 */
[----:B------:R-:W-:Y:S05]  /*0160*/  @P0 BRA `(.L_x_2) ;  /* 0x0000000000500947 */ /* 0x000fea0003800000 */
[----:B------:R-:W0:Y:S01]  /*0170*/  S2UR UR8, SR_CgaCtaId ;  /* 0x00000000000879c3 */ /* 0x000e220000008800 */
[----:B------:R-:W-:Y:S01]  /*0180*/  UMOV UR4, 0x400 ;  /* 0x0000040000047882 */ /* 0x000fe20000000000 */
[----:B------:R-:W-:Y:S01]  /*0190*/  UMOV UR5, 0x1 ;  /* 0x0000000100057882 */ /* 0x000fe20000000000 */
[----:B------:R-:W-:Y:S01]  /*01a0*/  UMOV UR6, 0x4 ;  /* 0x0000000400067882 */ /* 0x000fe20000000000 */
[----:B------:R-:W-:Y:S01]  /*01b0*/  ELECT P0, URZ, PT ;  /* 0x00000000003f782f */ /* 0x000fe20003800000 */
[----:B------:R-:W-:-:S04]  /*01c0*/  UIADD3 UR6, -UR6, 0x100000, URZ ;  /* 0x0010000006067890 */ /* 0x000fc8000fffe13f */
[----:B------:R-:W-:Y:S02]  /*01d0*/  USHF.L.U32 UR7, UR6, 0xb, URZ ;  /* 0x0000000b06077899 */ /* 0x000fe4000800063f */
[----:B------:R-:W-:Y:S02]  /*01e0*/  USHF.L.U32 UR6, UR6, 0x1, URZ ;  /* 0x0000000106067899 */ /* 0x000fe4000800063f */
[----:B0-----:R-:W-:Y:S02]  /*01f0*/  ULEA UR8, UR8, UR4, 0x18 ;  /* 0x0000000408087291 */ /* 0x001fe4000f8ec03f */
[----:B------:R-:W-:-:S04]  /*0200*/  UIADD3 UR4, -UR5, 0x100000, URZ ;  /* 0x0010000005047890 */ /* 0x000fc8000fffe13f */
[----:B------:R-:W-:Y:S02]  /*0210*/  USHF.L.U32 UR5, UR4, 0xb, URZ ;  /* 0x0000000b04057899 */ /* 0x000fe4000800063f */
[----:B------:R-:W-:Y:S01]  /*0220*/  USHF.L.U32 UR4, UR4, 0x1, URZ ;  /* 0x0000000104047899 */ /* 0x000fe2000800063f */
[----:B------:R-:W0:Y:S11]  /*0230*/  FENCE.VIEW.ASYNC.S ;  /* 0x00000000000073c6 */ /* 0x000e360000000000 */
[----:B0-----:R0:W1:Y:S01]  /*0240*/  SYNCS.EXCH.64 URZ, [UR8], UR4 ;  /* 0x00000004083f75b2 */ /* 0x0010620008000100 */
[----:B------:R0:W2:Y:S01]  /*0250*/  SYNCS.EXCH.64 URZ, [UR8+0x18], UR6 ;  /* 0x00001806083f75b2 */ /* 0x0000a20008000100 */
[----:B------:R0:W3:Y:S01]  /*0260*/  SYNCS.EXCH.64 URZ, [UR8+0x8], UR4 ;  /* 0x00000804083f75b2 */ /* 0x0000e20008000100 */
[----:B------:R0:W4:Y:S01]  /*0270*/  SYNCS.EXCH.64 URZ, [UR8+0x20], UR6 ;  /* 0x00002006083f75b2 */ /* 0x0001220008000100 */
[----:B------:R0:W0:Y:S01]  /*0280*/  SYNCS.EXCH.64 URZ, [UR8+0x10], UR4 ;  /* 0x00001004083f75b2 */ /* 0x0000220008000100 */
[----:B------:R0:W0:Y:S01]  /*0290*/  SYNCS.EXCH.64 URZ, [UR8+0x28], UR6 ;  /* 0x00002806083f75b2 */ /* 0x0000220008000100 */
[----:B------:R-:W-:Y:S01]  /*02a0*/  NOP ;  /* 0x0000000000007918 */ /* 0x000fe20000000000 */
.L_x_2:
[----:B------:R-:W-:Y:S01]  /*02b0*/  SHF.R.S32.HI R4, RZ, 0x1f, R6 ;  /* 0x0000001fff047819 */ /* 0x000fe20000011406 */
[----:B------:R-:W5:Y:S01]  /*02c0*/  SHFL.IDX PT, R0, R0, RZ, 0x1f ;  /* 0x00001fff00007589 */ /* 0x000f6200000e0000 */
[----:B0-----:R-:W0:Y:S01]  /*02d0*/  S2UR UR8, SR_CTAID.X ;  /* 0x00000000000879c3 */ /* 0x001e220000002500 */
[----:B------:R-:W-:Y:S02]  /*02e0*/  ELECT P0, URZ, PT ;  /* 0x00000000003f782f */ /* 0x000fe40003800000 */
[----:B------:R-:W-:Y:S01]  /*02f0*/  LEA.HI R4, R4, R6, RZ, 0x7 ;  /* 0x0000000604047211 */ /* 0x000fe200078f38ff */
[----:B------:R-:W-:Y:S01]  /*0300*/  ULDC UR4, c[0x0][0x150] ;  /* 0x0000540000047ab9 */ /* 0x000fe20000000800 */
[----:B------:R-:W-:Y:S01]  /*0310*/  SHF.R.S32.HI R8, RZ, 0x1f, R3 ;  /* 0x0000001fff087819 */ /* 0x000fe20000011403 */
[----:B------:R-:W-:Y:S01]  /*0320*/  NOP ;  /* 0x0000000000007918 */ /* 0x000fe20000000000 */
[----:B------:R-:W-:Y:S01]  /*0330*/  LOP3.LUT R4, R4, 0xffffff80, RZ, 0xc0, !PT ;  /* 0xffffff8004047812 */ /* 0x000fe200078ec0ff */
[----:B------:R-:W-:Y:S01]  /*0340*/  NOP ;  /* 0x0000000000007918 */ /* 0x000fe20000000000 */
[----:B------:R-:W-:Y:S01]  /*0350*/  LEA.HI R8, R8, R3, RZ, 0x2 ;  /* 0x0000000308087211 */ /* 0x000fe200078f10ff */
[----:B------:R-:W1:Y:S01]  /*0360*/  LDC R10, c[0x0][0x144] ;  /* 0x00005100ff0a7b82 */ /* 0x000e620000000800 */
[----:B------:R-:W-:Y:S01]  /*0370*/  IMAD.MOV.U32 R16, RZ, RZ, 0x1 ;  /* 0x00000001ff107424 */ /* 0x000fe200078e00ff */
[----:B------:R-:W-:Y:S01]  /*0380*/  ISETP.NE.AND P3, PT, R5, RZ, PT ;  /* 0x000000ff0500720c */ /* 0x000fe20003f65270 */
[----:B------:R-:W-:Y:S01]  /*0390*/  IMAD.IADD R6, R6, 0x1, -R4 ;  /* 0x0000000106067824 */ /* 0x000fe200078e0a04 */
[----:B------:R-:W-:Y:S01]  /*03a0*/  LOP3.LUT R8, R8, 0x3ffffffc, RZ, 0xc0, !PT ;  /* 0x3ffffffc08087812 */ /* 0x000fe200078ec0ff */
[----:B------:R-:W2:Y:S03]  /*03b0*/  S2R R4, SR_CTAID.Y ;  /* 0x0000000000047919 */ /* 0x000ea60000002600 */
[----:B------:R-:W-:Y:S01]  /*03c0*/  SHF.R.S32.HI R7, RZ, 0x1f, R6 ;  /* 0x0000001fff077819 */ /* 0x000fe20000011406 */
[----:B------:R-:W-:Y:S01]  /*03d0*/  IMAD.IADD R8, R3, 0x1, -R8 ;  /* 0x0000000103087824 */ /* 0x000fe200078e0a08 */
[----:B------:R-:W3:Y:S02]  /*03e0*/  LDC R13, c[0x0][0x140] ;  /* 0x00005000ff0d7b82 */ /* 0x000ee40000000800 */
[----:B------:R-:W-:-:S02]  /*03f0*/  LEA.HI R7, R7, R6, RZ, 0x3 ;  /* 0x0000000607077211 */ /* 0x000fc400078f18ff */
[----:B-----5:R-:W-:Y:S02]  /*0400*/  ISETP.NE.OR P0, PT, R0, RZ, !P0 ;  /* 0x000000ff0000720c */ /* 0x020fe40004705670 */
[--C-:B------:R-:W-:Y:S02]  /*0410*/  SHF.R.S32.HI R0, RZ, 0x3, R7.reuse ;  /* 0x00000003ff007819 */ /* 0x100fe40000011407 */
[----:B------:R-:W-:Y:S02]  /*0420*/  SHF.R.S32.HI R7, RZ, 0x1f, R7 ;  /* 0x0000001fff077819 */ /* 0x000fe40000011407 */
[----:B0-----:R-:W-:Y:S02]  /*0430*/  I2FP.F32.U32 R9, UR8 ;  /* 0x0000000800097c45 */ /* 0x001fe40008201000 */
[----:B------:R-:W-:-:S03]  /*0440*/  LEA.HI R7, R7, R0, RZ, 0x2 ;  /* 0x0000000007077211 */ /* 0x000fc600078f10ff */
[----:B------:R-:W-:Y:S01]  /*0450*/  FMUL R9, R9, UR4 ;  /* 0x0000000409097c20 */ /* 0x000fe20008400000 */
[----:B------:R-:W-:Y:S01]  /*0460*/  LOP3.LUT R7, R7, 0xfffffffc, RZ, 0xc0, !PT ;  /* 0xfffffffc07077812 */ /* 0x000fe200078ec0ff */
[----:B------:R-:W-:Y:S01]  /*0470*/  VOTEU.ALL UP0, P0 ;  /* 0x00000000003f7886 */ /* 0x000fe20000000000 */
[----:B------:R-:W-:Y:S01]  /*0480*/  ULDC UR4, c[0x0][0x154] ;  /* 0x0000550000047ab9 */ /* 0x000fe20000000800 */
[----:B------:R-:W-:Y:S02]  /*0490*/  VOTEU.ALL UP1, P0 ;  /* 0x00000000003f7886 */ /* 0x000fe40000020000 */
[----:B------:R-:W0:Y:S01]  /*04a0*/  F2I.U32.TRUNC.NTZ R9, R9 ;  /* 0x0000000900097305 */ /* 0x000e22000020f000 */
[----:B------:R-:W-:Y:S01]  /*04b0*/  IMAD.IADD R7, R0, 0x1, -R7 ;  /* 0x0000000100077824 */ /* 0x000fe200078e0a07 */
[----:B------:R-:W5:Y:S01]  /*04c0*/  @!UP0 S2UR UR7, SR_CgaCtaId ;  /* 0x00000000000789c3 */ /* 0x000f620000008800 */
[----:B------:R-:W-:Y:S01]  /*04d0*/  @!UP0 UMOV UR6, 0x400 ;  /* 0x0000040000068882 */ /* 0x000fe20000000000 */
[----:B---3--:R-:W-:Y:S01]  /*04e0*/  ISETP.EQ.U32.AND P2, PT, R13, 0x1, PT ;  /* 0x000000010d00780c */ /* 0x008fe20003f42070 */
[----:B------:R-:W-:Y:S01]  /*04f0*/  IMAD R8, R8, 0x4, R7 ;  /* 0x0000000408087824 */ /* 0x000fe200078e0207 */
[----:B--2---:R-:W-:-:S03]  /*0500*/  I2FP.F32.U32 R3, R4 ;  /* 0x0000000400037245 */ /* 0x004fc60000201000 */
[C---:B------:R-:W-:Y:S01]  /*0510*/  IMAD.SHL.U32 R17, R8.reuse, 0x4, RZ ;  /* 0x0000000408117824 */ /* 0x040fe200078e00ff */
[----:B------:R-:W-:Y:S01]  /*0520*/  LEA.HI R0, R8, R8, RZ, 0x1 ;  /* 0x0000000808007211 */ /* 0x000fe200078f08ff */
[----:B------:R-:W-:Y:S01]  /*0530*/  FMUL R12, R3, UR4 ;  /* 0x00000004030c7c20 */ /* 0x000fe20008400000 */
[----:B------:R-:W2:Y:S01]  /*0540*/  LDC R7, c[0x0][0x148] ;  /* 0x00005200ff077b82 */ /* 0x000ea20000000800 */
[----:B------:R-:W-:Y:S01]  /*0550*/  UMOV UR4, 0x20 ;  /* 0x0000002000047882 */ /* 0x000fe20000000000 */
[----:B------:R-:W-:Y:S01]  /*0560*/  LOP3.LUT R11, R0, 0xfffffffe, RZ, 0xc0, !PT ;  /* 0xfffffffe000b7812 */ /* 0x000fe200078ec0ff */
[----:B0-----:R-:W-:Y:S01]  /*0570*/  IMAD.MOV R15, RZ, RZ, -R9 ;  /* 0x000000ffff0f7224 */ /* 0x001fe200078e0a09 */
[----:B------:R-:W-:Y:S01]  /*0580*/  SHF.R.S32.HI R9, RZ, 0x1f, R2 ;  /* 0x0000001fff097819 */ /* 0x000fe20000011402 */
[----:B------:R-:W0:Y:S01]  /*0590*/  F2I.U32.TRUNC.NTZ R12, R12 ;  /* 0x0000000c000c7305 */ /* 0x000e22000020f000 */
[----:B------:R-:W-:Y:S01]  /*05a0*/  LOP3.LUT R17, R8, 0xc, R17, 0x78, !PT ;  /* 0x0000000c08117812 */ /* 0x000fe200078e7811 */
[----:B-1----:R-:W-:Y:S01]  /*05b0*/  IMAD R3, R10, R15, UR8 ;  /* 0x000000080a037e24 */ /* 0x002fe2000f8e020f */
[----:B------:R-:W-:Y:S01]  /*05c0*/  LEA.HI R9, R9, R2, RZ, 0x2 ;  /* 0x0000000209097211 */ /* 0x000fe200078f10ff */
[----:B------:R-:W-:Y:S01]  /*05d0*/  IMAD.IADD R0, R8, 0x1, -R11 ;  /* 0x0000000108007824 */ /* 0x000fe200078e0a0b */
[----:B------:R-:W-:-:S04]  /*05e0*/  @!UP0 UIADD3 UR4, -UR4, 0x100000, URZ ;  /* 0x0010000004048890 */ /* 0x000fc8000fffe13f */
[----:B------:R-:W-:Y:S02]  /*05f0*/  @!UP0 USHF.L.U32 UR5, UR4, 0xb, URZ ;  /* 0x0000000b04058899 */ /* 0x000fe4000800063f */
[----:B------:R-:W-:Y:S01]  /*0600*/  @!UP0 USHF.L.U32 UR4, UR4, 0x1, URZ ;  /* 0x0000000104048899 */ /* 0x000fe2000800063f */
[----:B------:R-:W-:Y:S02]  /*0610*/  LOP3.LUT R9, R9, 0xfffffffc, RZ, 0xc0, !PT ;  /* 0xfffffffc09097812 */ /* 0x000fe400078ec0ff */
[----:B------:R-:W-:Y:S01]  /*0620*/  ISETP.NE.AND P4, PT, R0, R3, PT ;  /* 0x000000030000720c */ /* 0x000fe20003f85270 */
[----:B-----5:R-:W-:Y:S02]  /*0630*/  @!UP0 ULEA UR6, UR7, UR6, 0x18 ;  /* 0x0000000607068291 */ /* 0x020fe4000f8ec03f */
[----:B------:R-:W-:Y:S01]  /*0640*/  IMAD.IADD R0, R2, 0x1, -R9 ;  /* 0x0000000102007824 */ /* 0x000fe200078e0a09 */
[----:B------:R-:W-:Y:S01]  /*0650*/  VOTEU.ALL UP0, P0 ;  /* 0x00000000003f7886 */ /* 0x000fe20000000000 */
[----:B------:R-:W-:Y:S01]  /*0660*/  LOP3.LUT P0, RZ, R6, 0x7, RZ, 0xc0, !PT ;  /* 0x0000000706ff7812 */ /* 0x000fe2000780c0ff */
[----:B0-----:R-:W-:-:S02]  /*0670*/  IMAD.MOV R20, RZ, RZ, -R12 ;  /* 0x000000ffff147224 */ /* 0x001fc400078e0a0c */
[C---:B------:R-:W-:Y:S01]  /*0680*/  ISETP.NE.AND P1, PT, R0.reuse, 0x3, PT ;  /* 0x000000030000780c */ /* 0x040fe20003f25270 */
[----:B------:R-:W-:Y:S01]  /*0690*/  VIADD R6, R5, 0xffffffff ;  /* 0xffffffff05067836 */ /* 0x000fe20000000000 */
[----:B------:R-:W-:Y:S01]  /*06a0*/  ISETP.LT.U32.AND P0, PT, R17, 0x2, !P0 ;  /* 0x000000021100780c */ /* 0x000fe20004701070 */
[----:B--2---:R-:W-:Y:S01]  /*06b0*/  IMAD R9, R7, R20, R4 ;  /* 0x0000001407097224 */ /* 0x004fe200078e0204 */
[----:B------:R-:W-:Y:S01]  /*06c0*/  ISETP.EQ.OR P1, PT, R0, RZ, !P1 ;  /* 0x000000ff0000720c */ /* 0x000fe20004f22670 */
[----:B------:R-:W0:Y:S02]  /*06d0*/  FENCE.VIEW.ASYNC.S ;  /* 0x00000000000073c6 */ /* 0x000e240000000000 */
[----:B0-----:R0:W1:Y:S01]  /*06e0*/  @!UP0 SYNCS.EXCH.64 URZ, [UR6+0x40], UR4 ;  /* 0x00004004063f85b2 */ /* 0x0010620008000100 */
[----:B------:R-:W-:Y:S02]  /*06f0*/  @P4 LEA.HI R2, R17, R17, RZ, 0x1 ;  /* 0x0000001111024211 */ /* 0x000fe400078f08ff */
[----:B------:R-:W-:-:S02]  /*0700*/  ISETP.EQ.AND P1, PT, R5, RZ, P1 ;  /* 0x000000ff0500720c */ /* 0x000fc40000f22270 */
[----:B------:R-:W-:Y:S02]  /*0710*/  @P4 SHF.R.S32.HI R2, RZ, 0x1, R2 ;  /* 0x00000001ff024819 */ /* 0x000fe40000011402 */
[----:B------:R-:W-:Y:S02]  /*0720*/  ISETP.GE.U32.AND P6, PT, R6, 0x2, PT ;  /* 0x000000020600780c */ /* 0x000fe40003fc6070 */
[----:B------:R-:W-:Y:S02]  /*0730*/  @P4 ISETP.NE.AND P5, PT, R2, R9, PT ;  /* 0x000000090200420c */ /* 0x000fe40003fa5270 */
[----:B------:R-:W-:Y:S02]  /*0740*/  SEL R9, RZ, 0x1, !P0 ;  /* 0x00000001ff097807 */ /* 0x000fe40004000000 */
[----:B------:R-:W-:Y:S02]  /*0750*/  @P4 SEL R16, RZ, 0x1, P5 ;  /* 0x00000001ff104807 */ /* 0x000fe40002800000 */
[----:B------:R-:W-:Y:S01]  /*0760*/  SEL R2, RZ, 0x1, !P1 ;  /* 0x00000001ff027807 */ /* 0x000fe20004800000 */
[----:B------:R0:W2:Y:S01]  /*0770*/  @!UP1 SYNCS.EXCH.64 URZ, [UR6+0x48], UR4 ;  /* 0x00004804063f95b2 */ /* 0x0000a20008000100 */
[----:B------:R-:W-:Y:S01]  /*0780*/  LOP3.LUT R16, R16, R9, RZ, 0xc0, !PT ;  /* 0x0000000910107212 */ /* 0x000fe200078ec0ff */
[----:B------:R-:W-:Y:S01]  /*0790*/  NOP ;  /* 0x0000000000007918 */ /* 0x000fe20000000000 */
[----:B------:R-:W-:Y:S01]  /*07a0*/  SEL R2, R2, 0x2, P6 ;  /* 0x0000000202027807 */ /* 0x000fe20003000000 */
[----:B------:R-:W-:Y:S06]  /*07b0*/  @!P2 BRA `(.L_x_3) ;  /* 0x000000000008a947 */ /* 0x000fec0003800000 */
[----:B-12-4-:R-:W-:Y:S01]  /*07c0*/  UCGABAR_ARV ;  /* 0x00000000000079c7 */ /* 0x016fe20008000000 */
[----:B------:R-:W-:Y:S05]  /*07d0*/  BRA `(.L_x_4) ;  /* 0x0000000000047947 */ /* 0x000fea0003800000 */
.L_x_3:
[----:B-12-4-:R-:W-:Y:S01]  /*07e0*/  NOP ;  /* 0x0000000000007918 */ /* 0x016fe20000000000 */
.L_x_4:
[----:B------:R-:W1:Y:S01]  /*07f0*/  LDC R8, c[0x0][0x65c] ;  /* 0x00019700ff087b82 */ /* 0x000e620000000800 */
[----:B------:R-:W-:Y:S01]  /*0800*/  IMAD.MOV.U32 R9, RZ, RZ, RZ ;  /* 0x000000ffff097224 */ /* 0x000fe200078e00ff */
[----:B-1----:R-:W-:Y:S01]  /*0810*/  ISETP.NE.AND P1, PT, R8, 0x1, PT ;  /* 0x000000010800780c */ /* 0x002fe20003f25270 */
[----:B------:R-:W-:-:S12]  /*0820*/  IMAD.U32 R8, RZ, RZ, UR8 ;  /* 0x00000008ff087e24 */ /* 0x000fd8000f8e00ff */
[----:B------:R-:W1:Y:S01]  /*0830*/  @P1 LDC R11, c[0x0][0x10] ;  /* 0x00000400ff0b1b82 */ /* 0x000e620000000800 */
[----:B------:R-:W-:Y:S02]  /*0840*/  @P1 IMAD.MOV.U32 R5, RZ, RZ, RZ ;  /* 0x000000ffff051224 */ /* 0x000fe400078e00ff */
[----:B------:R-:W-:-:S05]  /*0850*/  @P1 IMAD.MOV.U32 R15, RZ, RZ, RZ ;  /* 0x000000ffff0f1224 */ /* 0x000fca00078e00ff */
[----:B------:R-:W2:Y:S01]  /*0860*/  @!P1 LDC R13, c[0x0][0xc] ;  /* 0x00000300ff0d9b82 */ /* 0x000ea20000000800 */
[----:B-1----:R-:W-:-:S04]  /*0870*/  @P1 IMAD.WIDE.U32 R10, R11, UR8, R4 ;  /* 0x000000080b0a1c25 */ /* 0x002fc8000f8e0004 */
[----:B------:R-:W-:Y:S02]  /*0880*/  @P1 IMAD.MOV.U32 R19, RZ, RZ, R10 ;  /* 0x000000ffff131224 */ /* 0x000fe400078e000a */
[----:B------:R-:W-:Y:S02]  /*0890*/  @P1 IMAD.IADD R18, R11, 0x1, R15 ;  /* 0x000000010b121824 */ /* 0x000fe400078e020f */
[----:B--2---:R-:W-:-:S04]  /*08a0*/  @!P1 IMAD.WIDE.U32 R8, R4, R13, R8 ;  /* 0x0000000d04089225 */ /* 0x004fc800078e0008 */
[----:B------:R-:W-:Y:S02]  /*08b0*/  @!P1 IMAD.MOV.U32 R19, RZ, RZ, R8 ;  /* 0x000000ffff139224 */ /* 0x000fe400078e0008 */
[----:B------:R-:W-:Y:S01]  /*08c0*/  @!P1 IMAD.MOV.U32 R18, RZ, RZ, R9 ;  /* 0x000000ffff129224 */ /* 0x000fe200078e0009 */
[----:B------:R-:W-:Y:S06]  /*08d0*/  @!P2 BRA `(.L_x_5) ;  /* 0x00000000000ca947 */ /* 0x000fec0003800000 */
[----:B------:R-:W-:Y:S01]  /*08e0*/  UCGABAR_WAIT ;  /* 0x0000000000007dc7 */ /* 0x000fe20008000000 */
[----:B------:R-:W-:Y:S01]  /*08f0*/  CCTL.IVALL ;  /* 0x00000000ff00798f */ /* 0x000fe20002000000 */
[----:B------:R-:W-:Y:S05]  /*0900*/  BRA `(.L_x_6) ;  /* 0x0000000000047947 */ /* 0x000fea0003800000 */
.L_x_5:
[----:B------:R-:W-:Y:S06]  /*0910*/  BAR.SYNC.DEFER_BLOCKING 0x0 ;  /* 0x0000000000007b1d */ /* 0x000fec0000010000 */
.L_x_6:
[----:B------:R-:W-:Y:S05]  /*0920*/  @!P3 BRA `(.L_x_7) ;  /* 0x000000b00098b947 */ /* 0x000fea0003800000 */
[----:B------:R-:W-:-:S13]  /*0930*/  ISETP.GT.U32.AND P0, PT, R6, 0x1, PT ;  /* 0x000000010600780c */ /* 0x000fda0003f04070 */
[----:B0-----:R-:W-:Y:S05]  /*0940*/  @P0 EXIT ;  /* 0x000000000000094d */ /* 0x001fea0003800000 */
[----:B------:R-:W-:Y:S01]  /*0950*/  IMAD.MOV.U32 R6, RZ, RZ, -0x1 ;  /* 0xffffffffff067424 */ /* 0x000fe200078e00ff */
[----:B------:R-:W-:Y:S01]  /*0960*/  ULDC.64 UR4, c[0x0][0x650] ;  /* 0x0001940000047ab9 */ /* 0x000fe20000000a00 */
[----:B------:R-:W-:Y:S01]  /*0970*/  PRMT R0, RZ, 0x7610, R0 ;  /* 0x00007610ff007816 */ /* 0x000fe20000000000 */
[----:B------:R-:W-:Y:S01]  /*0980*/  IMAD.MOV.U32 R23, RZ, RZ, -0x1 ;  /* 0xffffffffff177424 */ /* 0x000fe200078e00ff */
[----:B------:R-:W-:Y:S01]  /*0990*/  ISETP.GE.U32.AND P0, PT, R19, UR4, PT ;  /* 0x0000000413007c0c */ /* 0x000fe2000bf06070 */
[----:B------:R0:W-:Y:S01]  /*09a0*/  STL [R1], R6 ;  /* 0x0000000601007387 */ /* 0x0001e20000100800 */
[----:B------:R-:W-:Y:S02]  /*09b0*/  IMAD.MOV.U32 R22, RZ, RZ, -0x1 ;  /* 0xffffffffff167424 */ /* 0x000fe400078e00ff */
[----:B------:R-:W-:-:S13]  /*09c0*/  ISETP.GE.U32.AND.EX P0, PT, R18, UR5, PT, P0 ;  /* 0x0000000512007c0c */ /* 0x000fda000bf06100 */
[----:B0-----:R-:W-:Y:S05]  /*09d0*/  @P0 BRA `(.L_x_8) ;  /* 0x0000000400380947 */ /* 0x001fea0003800000 */
[----:B------:R-:W0:Y:S01]  /*09e0*/  LDC.64 R22, c[0x0][0x628] ;  /* 0x00018a00ff167b82 */ /* 0x000e220000000a00 */
[----:B------:R-:W-:Y:S02]  /*09f0*/  IMAD.MOV.U32 R8, RZ, RZ, R19 ;  /* 0x000000ffff087224 */ /* 0x000fe400078e0013 */
[----:B------:R-:W-:-:S05]  /*0a00*/  IMAD.MOV.U32 R9, RZ, RZ, R18 ;  /* 0x000000ffff097224 */ /* 0x000fca00078e0012 */
[----:B------:R-:W1:Y:S08]  /*0a10*/  LDC R6, c[0x0][0x630] ;  /* 0x00018c00ff067b82 */ /* 0x000e700000000800 */
[----:B------:R-:W2:Y:S01]  /*0a20*/  LDC.64 R24, c[0x0][0x620] ;  /* 0x00018800ff187b82 */ /* 0x000ea20000000a00 */
[----:B0-----:R-:W-:-:S04]  /*0a30*/  ISETP.NE.U32.AND P0, PT, R22, RZ, PT ;  /* 0x000000ff1600720c */ /* 0x001fc80003f05070 */
[----:B------:R-:W-:-:S13]  /*0a40*/  ISETP.NE.AND.EX P0, PT, R23, RZ, PT, P0 ;  /* 0x000000ff1700720c */ /* 0x000fda0003f05300 */
[----:B-12---:R-:W-:Y:S05]  /*0a50*/  @!P0 BRA `(.L_x_9) ;  /* 0x0000000000288947 */ /* 0x006fea0003800000 */
[----:B------:R-:W0:Y:S02]  /*0a60*/  LDC R0, c[0x0][0x634] ;  /* 0x00018d00ff007b82 */ /* 0x000e240000000800 */
[----:B0-----:R-:W-:-:S05]  /*0a70*/  IADD3 R13, P0, R19, R0, RZ ;  /* 0x00000000130d7210 */ /* 0x001fca0007f1e0ff */
[----:B------:R-:W-:-:S04]  /*0a80*/  IMAD.X R15, RZ, RZ, R18, P0 ;  /* 0x000000ffff0f7224 */ /* 0x000fc800000e0612 */
[----:B------:R-:W-:-:S04]  /*0a90*/  IMAD.WIDE.U32 R8, R15, R22, RZ ;  /* 0x000000160f087225 */ /* 0x000fc800078e00ff */
[----:B------:R-:W-:-:S04]  /*0aa0*/  IMAD.WIDE.U32 R10, P0, R13, R23, R8 ;  /* 0x000000170d0a7225 */ /* 0x000fc80007800008 */
[----:B------:R-:W-:-:S04]  /*0ab0*/  IMAD.WIDE.U32 R8, R13, R22, RZ ;  /* 0x000000160d087225 */ /* 0x000fc800078e00ff */
[----:B------:R-:W-:Y:S01]  /*0ac0*/  IMAD.X R13, RZ, RZ, RZ, P0 ;  /* 0x000000ffff0d7224 */ /* 0x000fe200000e06ff */
[----:B------:R-:W-:Y:S01]  /*0ad0*/  IADD3 RZ, P0, R9, R10, RZ ;  /* 0x0000000a09ff7210 */ /* 0x000fe20007f1e0ff */
[----:B------:R-:W-:-:S04]  /*0ae0*/  IMAD.MOV.U32 R12, RZ, RZ, R11 ;  /* 0x000000ffff0c7224 */ /* 0x000fc800078e000b */
[----:B------:R-:W-:-:S08]  /*0af0*/  IMAD.WIDE.U32.X R8, R15, R23, R12, P0 ;  /* 0x000000170f087225 */ /* 0x000fd000000e040c */
.L_x_9:
[----:B------:R-:W0:Y:S01]  /*0b00*/  LDC.64 R22, c[0x0][0x640] ;  /* 0x00019000ff167b82 */ /* 0x000e220000000a00 */
[-C--:B------:R-:W-:Y:S01]  /*0b10*/  SHF.R.U64 R26, R8, R6.reuse, R9 ;  /* 0x00000006081a7219 */ /* 0x080fe20000001209 */
[----:B------:R-:W-:Y:S01]  /*0b20*/  IMAD.MOV.U32 R8, RZ, RZ, R19 ;  /* 0x000000ffff087224 */ /* 0x000fe200078e0013 */
[----:B------:R-:W-:Y:S01]  /*0b30*/  SHF.R.U32.HI R0, RZ, R6, R9 ;  /* 0x00000006ff007219 */ /* 0x000fe20000011609 */
[----:B------:R-:W-:Y:S01]  /*0b40*/  IMAD R28, R7, R20, R4 ;  /* 0x00000014071c7224 */ /* 0x000fe200078e0204 */
[----:B------:R-:W-:Y:S01]  /*0b50*/  IADD3 R5, P0, RZ, -R26, RZ ;  /* 0x8000001aff057210 */ /* 0x000fe20007f1e0ff */
[----:B------:R-:W-:Y:S02]  /*0b60*/  IMAD.MOV.U32 R21, RZ, RZ, 0x1 ;  /* 0x00000001ff157424 */ /* 0x000fe400078e00ff */
[----:B------:R-:W1:Y:S02]  /*0b70*/  LDC R10, c[0x0][0x618] ;  /* 0x00018600ff0a7b82 */ /* 0x000e640000000800 */
[----:B------:R-:W-:-:S04]  /*0b80*/  IMAD.X R9, RZ, RZ, ~R0, P0 ;  /* 0x000000ffff097224 */ /* 0x000fc800000e0e00 */
[-C--:B------:R-:W-:Y:S02]  /*0b90*/  IMAD R0, R9, R24.reuse, RZ ;  /* 0x0000001809007224 */ /* 0x080fe400078e02ff */
[----:B------:R-:W2:Y:S01]  /*0ba0*/  LDC R11, c[0x0][0x608] ;  /* 0x00018200ff0b7b82 */ /* 0x000ea20000000800 */
[----:B------:R-:W-:Y:S02]  /*0bb0*/  IMAD.MOV.U32 R9, RZ, RZ, R18 ;  /* 0x000000ffff097224 */ /* 0x000fe400078e0012 */
[----:B------:R-:W-:-:S05]  /*0bc0*/  IMAD.WIDE.U32 R8, R5, R24, R8 ;  /* 0x0000001805087225 */ /* 0x000fca00078e0008 */
[----:B------:R-:W3:Y:S01]  /*0bd0*/  LDC R12, c[0x0][0x658] ;  /* 0x00019600ff0c7b82 */ /* 0x000ee20000000800 */
[----:B------:R-:W-:Y:S01]  /*0be0*/  IMAD R5, R5, R25, R0 ;  /* 0x0000001905057224 */ /* 0x000fe200078e0200 */
[----:B0-----:R-:W-:-:S03]  /*0bf0*/  ISETP.NE.U32.AND P0, PT, R22, RZ, PT ;  /* 0x000000ff1600720c */ /* 0x001fc60003f05070 */
[----:B------:R-:W-:Y:S01]  /*0c00*/  IMAD.IADD R5, R9, 0x1, R5 ;  /* 0x0000000109057824 */ /* 0x000fe200078e0205 */
[----:B------:R-:W-:Y:S01]  /*0c10*/  ISETP.NE.AND.EX P0, PT, R23, RZ, PT, P0 ;  /* 0x000000ff1700720c */ /* 0x000fe20003f05300 */
[----:B------:R-:W-:Y:S01]  /*0c20*/  IMAD.MOV.U32 R9, RZ, RZ, -0x1 ;  /* 0xffffffffff097424 */ /* 0x000fe200078e00ff */
[----:B------:R-:W0:Y:S02]  /*0c30*/  LDC R15, c[0x0][0x600] ;  /* 0x00018000ff0f7b82 */ /* 0x000e240000000800 */
[-CC-:B-1----:R-:W-:Y:S02]  /*0c40*/  SHF.R.U64 R13, R8, R10.reuse, R5.reuse ;  /* 0x0000000a080d7219 */ /* 0x182fe40000001205 */
[----:B------:R-:W-:-:S04]  /*0c50*/  SHF.R.U32.HI R0, RZ, R10, R5 ;  /* 0x0000000aff007219 */ /* 0x000fc80000011605 */
[----:B------:R-:W1:Y:S01]  /*0c60*/  LDC R14, c[0x0][0x648] ;  /* 0x00019200ff0e7b82 */ /* 0x000e620000000800 */
[-CC-:B--2---:R-:W-:Y:S02]  /*0c70*/  SHF.R.U64 R27, R13, R11.reuse, R0.reuse ;  /* 0x0000000b0d1b7219 */ /* 0x184fe40000001200 */
[----:B------:R-:W-:-:S05]  /*0c80*/  SHF.R.U32.HI R5, RZ, R11, R0 ;  /* 0x0000000bff057219 */ /* 0x000fca0000011600 */
[----:B------:R-:W2:Y:S01]  /*0c90*/  LDC R24, c[0x0][0x638] ;  /* 0x00018e00ff187b82 */ /* 0x000ea20000000800 */
[-CC-:B---3--:R-:W-:Y:S02]  /*0ca0*/  SHF.R.U64 R20, R27, R12.reuse, R5.reuse ;  /* 0x0000000c1b147219 */ /* 0x188fe40000001205 */
[-C--:B------:R-:W-:Y:S02]  /*0cb0*/  SHF.L.U32 R0, R9, R12.reuse, RZ ;  /* 0x0000000c09007219 */ /* 0x080fe400000006ff */
[----:B------:R-:W-:Y:S01]  /*0cc0*/  SHF.R.U32.HI R5, RZ, R12, R5 ;  /* 0x0000000cff057219 */ /* 0x000fe20000011605 */
[----:B------:R-:W-:Y:S01]  /*0cd0*/  IMAD.MOV.U32 R4, RZ, RZ, R20 ;  /* 0x000000ffff047224 */ /* 0x000fe200078e0014 */
[----:B------:R-:W-:Y:S01]  /*0ce0*/  LOP3.LUT R10, RZ, R0, RZ, 0x33, !PT ;  /* 0x00000000ff0a7212 */ /* 0x000fe200078e33ff */
[----:B------:R-:W3:Y:S01]  /*0cf0*/  LDC R25, c[0x0][0x610] ;  /* 0x00018400ff197b82 */ /* 0x000ee20000000800 */
[----:B------:R-:W-:Y:S05]  /*0d00*/  @!P0 BRA `(.L_x_10) ;  /* 0x0000000000288947 */ /* 0x000fea0003800000 */
[----:B------:R-:W4:Y:S02]  /*0d10*/  LDC R9, c[0x0][0x64c] ;  /* 0x00019300ff097b82 */ /* 0x000f240000000800 */
[----:B----4-:R-:W-:-:S05]  /*0d20*/  IADD3 R9, P0, R20, R9, RZ ;  /* 0x0000000914097210 */ /* 0x010fca0007f1e0ff */
        /* <DEDUP_REMOVED lines=8> */
.L_x_10:
[----:B-1----:R-:W-:Y:S01]  /*0db0*/  SHF.R.U64 R4, R4, R14, R5 ;  /* 0x0000000e04047219 */ /* 0x002fe20000001205 */
[----:B0-----:R-:W-:Y:S01]  /*0dc0*/  VIADD R6, R15, 0xffffffff ;  /* 0xffffffff0f067836 */ /* 0x001fe20000000000 */
[----:B------:R-:W-:Y:S01]  /*0dd0*/  SHF.L.U32 R0, R21, R12, RZ ;  /* 0x0000000c15007219 */ /* 0x000fe200000006ff */
[----:B------:R-:W-:Y:S01]  /*0de0*/  IMAD.MOV.U32 R22, RZ, RZ, R26 ;  /* 0x000000ffff167224 */ /* 0x000fe200078e001a */
[----:B------:R-:W-:Y:S01]  /*0df0*/  LOP3.LUT R5, R27, R10, RZ, 0xc0, !PT ;  /* 0x0000000a1b057212 */ /* 0x000fe200078ec0ff */
[----:B------:R-:W-:Y:S01]  /*0e00*/  IMAD.MOV R7, RZ, RZ, -R4 ;  /* 0x000000ffff077224 */ /* 0x000fe200078e0a04 */
[----:B------:R-:W-:Y:S02]  /*0e10*/  SEL R3, R3, R28, !P1 ;  /* 0x0000001c03037207 */ /* 0x000fe40004800000 */
[----:B------:R-:W-:Y:S01]  /*0e20*/  LOP3.LUT R6, R13, R6, RZ, 0xc0, !PT ;  /* 0x000000060d067212 */ /* 0x000fe200078ec0ff */
[----:B------:R-:W-:Y:S02]  /*0e30*/  IMAD R4, R0, R4, R5 ;  /* 0x0000000400047224 */ /* 0x000fe400078e0205 */
[----:B--2---:R-:W-:-:S02]  /*0e40*/  IMAD R0, R7, R24, R20 ;  /* 0x0000001807007224 */ /* 0x004fc400078e0214 */
[----:B---3--:R-:W-:Y:S02]  /*0e50*/  IMAD R3, R4, R25, R3 ;  /* 0x0000001904037224 */ /* 0x008fe400078e0203 */
[----:B------:R-:W-:Y:S02]  /*0e60*/  IMAD R4, R0, R15, R6 ;  /* 0x0000000f00047224 */ /* 0x000fe400078e0206 */
[----:B------:R-:W-:-:S03]  /*0e70*/  IMAD.MOV.U32 R5, RZ, RZ, 0x1 ;  /* 0x00000001ff057424 */ /* 0x000fc600078e00ff */
[----:B------:R-:W-:Y:S02]  /*0e80*/  SEL R23, R4, R3, !P1 ;  /* 0x0000000304177207 */ /* 0x000fe40004800000 */
[----:B------:R-:W-:Y:S02]  /*0e90*/  SEL R3, R3, R4, !P1 ;  /* 0x0000000403037207 */ /* 0x000fe40004800000 */
[----:B------:R-:W-:-:S03]  /*0ea0*/  PRMT R0, R5, 0x7610, R0 ;  /* 0x0000761005007816 */ /* 0x000fc60000000000 */
[----:B------:R0:W-:Y:S04]  /*0eb0*/  STL [R1], R3 ;  /* 0x0000000301007387 */ /* 0x0001e80000100800 */
.L_x_8:
[----:B------:R-:W-:-:S08]  /*0ec0*/  NOP ;  /* 0x0000000000007918 */ /* 0x000fd00000000000 */
[----:B------:R-:W1:Y:S02]  /*0ed0*/  USETMAXREG.TRY_ALLOC.CTAPOOL UP0, 0xe8 ;  /* 0x000000e8000079c8 */ /* 0x000e640008000600 */
[----:B-1----:R-:W-:-:S13]  /*0ee0*/  PLOP3.LUT P0, PT, PT, PT, UP0, 0x80, 0x0 ;  /* 0x000000000000781c */ /* 0x002fda0003f0f008 */
[----:B------:R-:W-:Y:S05]  /*0ef0*/  @!P0 BRA `(.L_x_8) ;  /* 0xfffffffc00f08947 */ /* 0x000fea000383ffff */
[----:B------:R-:W-:Y:S01]  /*0f00*/  ULDC.64 UR4, c[0x0][0x598] ;  /* 0x0001660000047ab9 */ /* 0x000fe20000000a00 */
[----:B------:R-:W-:Y:S01]  /*0f10*/  ULDC.64 UR36, c[0x0][0x208] ;  /* 0x0000820000247ab9 */ /* 0x000fe20000000a00 */
[----:B------:R-:W-:-:S04]  /*0f20*/  ISETP.NE.U32.AND P0, PT, RZ, UR4, PT ;  /* 0x00000004ff007c0c */ /* 0x000fc8000bf05070 */
[----:B------:R-:W-:-:S13]  /*0f30*/  ISETP.NE.AND.EX P0, PT, RZ, UR5, PT, P0 ;  /* 0x00000005ff007c0c */ /* 0x000fda000bf05300 */
[----:B------:R-:W-:Y:S05]  /*0f40*/  @!P0 BRA `(.L_x_11) ;  /* 0x00000000001c8947 */ /* 0x000fea0003800000 */
[----:B------:R-:W1:Y:S02]  /*0f50*/  LDC.64 R4, c[0x0][0x598] ;  /* 0x00016600ff047b82 */ /* 0x000e640000000a00 */
[----:B-1----:R-:W2:Y:S02]  /*0f60*/  LDG.E.64 R4, desc[UR36][R4.64] ;  /* 0x0000002404047981 */ /* 0x002ea4000c1e1b00 */
[----:B--2---:R-:W-:-:S04]  /*0f70*/  ISETP.NE.U32.AND P0, PT, R4, RZ, PT ;  /* 0x000000ff0400720c */ /* 0x004fc80003f05070 */
[----:B------:R-:W-:-:S13]  /*0f80*/  ISETP.NE.AND.EX P0, PT, R5, RZ, PT, P0 ;  /* 0x000000ff0500720c */ /* 0x000fda0003f05300 */
[----:B------:R-:W-:Y:S05]  /*0f90*/  @!P0 BRA `(.L_x_11) ;  /* 0x0000000000088947 */ /* 0x000fea0003800000 */
[----:B------:R1:W5:Y:S01]  /*0fa0*/  LD.E R168, desc[UR36][R4.64] ;  /* 0x0000002404a87980 */ /* 0x000362000c101900 */
[----:B------:R-:W-:Y:S05]  /*0fb0*/  BRA `(.L_x_12) ;  /* 0x0000000000247947 */ /* 0x000fea0003800000 */
.L_x_11:
[----:B------:R-:W-:Y:S02]  /*0fc0*/  ULDC.64 UR4, c[0x0][0x588] ;  /* 0x0001620000047ab9 */ /* 0x000fe40000000a00 */
[----:B------:R-:W-:-:S04]  /*0fd0*/  ISETP.NE.U32.AND P0, PT, RZ, UR4, PT ;  /* 0x00000004ff007c0c */ /* 0x000fc8000bf05070 */
[----:B------:R-:W-:-:S13]  /*0fe0*/  ISETP.NE.AND.EX P0, PT, RZ, UR5, PT, P0 ;  /* 0x00000005ff007c0c */ /* 0x000fda000bf05300 */
[----:B------:R-:W-:Y:S05]  /*0ff0*/  @!P0 BRA `(.L_x_13) ;  /* 0x00000000000c8947 */ /* 0x000fea0003800000 */
[----:B------:R-:W1:Y:S02]  /*1000*/  LDC.64 R168, c[0x0][0x588] ;  /* 0x00016200ffa87b82 */ /* 0x000e640000000a00 */
[----:B-1----:R2:W5:Y:S01]  /*1010*/  LDG.E R168, desc[UR36][R168.64] ;  /* 0x00000024a8a87981 */ /* 0x002562000c1e1900 */
[----:B------:R-:W-:Y:S05]  /*1020*/  BRA `(.L_x_12) ;  /* 0x0000000000087947 */ /* 0x000fea0003800000 */
.L_x_13:
[----:B------:R-:W-:Y:S02]  /*1030*/  ULDC UR4, c[0x0][0x580] ;  /* 0x0001600000047ab9 */ /* 0x000fe40000000800 */
[----:B------:R-:W-:-:S07]  /*1040*/  IMAD.U32 R168, RZ, RZ, UR4 ;  /* 0x00000004ffa87e24 */ /* 0x000fce000f8e00ff */
.L_x_12:
[----:B------:R-:W-:Y:S02]  /*1050*/  ULDC.64 UR4, c[0x0][0x5a0] ;  /* 0x0001680000047ab9 */ /* 0x000fe40000000a00 */
[----:B------:R-:W-:-:S04]  /*1060*/  ISETP.NE.U32.AND P0, PT, RZ, UR4, PT ;  /* 0x00000004ff007c0c */ /* 0x000fc8000bf05070 */
[----:B------:R-:W-:-:S13]  /*1070*/  ISETP.NE.AND.EX P0, PT, RZ, UR5, PT, P0 ;  /* 0x00000005ff007c0c */ /* 0x000fda000bf05300 */
[----:B------:R-:W-:Y:S05]  /*1080*/  @!P0 BRA `(.L_x_14) ;  /* 0x00000000001c8947 */ /* 0x000fea0003800000 */
[----:B-1----:R-:W1:Y:S02]  /*1090*/  LDC.64 R4, c[0x0][0x5a0] ;  /* 0x00016800ff047b82 */ /* 0x002e640000000a00 */
[----:B-1----:R-:W3:Y:S02]  /*10a0*/  LDG.E.64 R4, desc[UR36][R4.64] ;  /* 0x0000002404047981 */ /* 0x002ee4000c1e1b00 */
[----:B---3--:R-:W-:-:S04]  /*10b0*/  ISETP.NE.U32.AND P0, PT, R4, RZ, PT ;  /* 0x000000ff0400720c */ /* 0x008fc80003f05070 */
[----:B------:R-:W-:-:S13]  /*10c0*/  ISETP.NE.AND.EX P0, PT, R5, RZ, PT, P0 ;  /* 0x000000ff0500720c */ /* 0x000fda0003f05300 */
[----:B------:R-:W-:Y:S05]  /*10d0*/  @!P0 BRA `(.L_x_14) ;  /* 0x0000000000088947 */ /* 0x000fea0003800000 */
[----:B------:R1:W5:Y:S01]  /*10e0*/  LD.E R170, desc[UR36][R4.64] ;  /* 0x0000002404aa7980 */ /* 0x000362000c101900 */
[----:B------:R-:W-:Y:S05]  /*10f0*/  BRA `(.L_x_15) ;  /* 0x0000000000247947 */ /* 0x000fea0003800000 */
.L_x_14:
[----:B------:R-:W-:Y:S02]  /*1100*/  ULDC.64 UR4, c[0x0][0x590] ;  /* 0x0001640000047ab9 */ /* 0x000fe40000000a00 */
[----:B------:R-:W-:-:S04]  /*1110*/  ISETP.NE.U32.AND P0, PT, RZ, UR4, PT ;  /* 0x00000004ff007c0c */ /* 0x000fc8000bf05070 */
[----:B------:R-:W-:-:S13]  /*1120*/  ISETP.NE.AND.EX P0, PT, RZ, UR5, PT, P0 ;  /* 0x00000005ff007c0c */ /* 0x000fda000bf05300 */
[----:B------:R-:W-:Y:S05]  /*1130*/  @!P0 BRA `(.L_x_16) ;  /* 0x00000000000c8947 */ /* 0x000fea0003800000 */
[----:B------:R-:W3:Y:S02]  /*1140*/  LDC.64 R170, c[0x0][0x590] ;  /* 0x00016400ffaa7b82 */ /* 0x000ee40000000a00 */
[----:B---3--:R3:W5:Y:S01]  /*1150*/  LDG.E R170, desc[UR36][R170.64] ;  /* 0x00000024aaaa7981 */ /* 0x008762000c1e1900 */
[----:B------:R-:W-:Y:S05]  /*1160*/  BRA `(.L_x_15) ;  /* 0x0000000000087947 */ /* 0x000fea0003800000 */
.L_x_16:
[----:B------:R-:W-:Y:S02]  /*1170*/  ULDC UR4, c[0x0][0x584] ;  /* 0x0001610000047ab9 */ /* 0x000fe40000000800 */
[----:B------:R-:W-:-:S07]  /*1180*/  IMAD.U32 R170, RZ, RZ, UR4 ;  /* 0x00000004ffaa7e24 */ /* 0x000fce000f8e00ff */
.L_x_15:
[----:B------:R-:W-:-:S13]  /*1190*/  LOP3.LUT P0, RZ, R0, 0xff, RZ, 0xc0, !PT ;  /* 0x000000ff00ff7812 */ /* 0x000fda000780c0ff */
[----:B------:R-:W-:Y:S05]  /*11a0*/  @!P0 EXIT ;  /* 0x000000000000894d */ /* 0x000fea0003800000 */
[----:B------:R-:W-:Y:S01]  /*11b0*/  ULDC UR4, c[0x0][0x28c] ;  /* 0x0000a30000047ab9 */ /* 0x000fe20000000800 */
[----:B------:R-:W-:Y:S01]  /*11c0*/  ULDC.64 UR6, c[0x0][0x5c8] ;  /* 0x0001720000067ab9 */ /* 0x000fe20000000a00 */
[----:B------:R-:W-:Y:S02]  /*11d0*/  UIADD3 UR4, UR4, 0x7f, URZ ;  /* 0x0000007f04047890 */ /* 0x000fe4000fffe03f */
[----:B------:R-:W-:Y:S02]  /*11e0*/  USHF.L.U64.HI UR40, UR6, 0x3, UR7 ;  /* 0x0000000306287899 */ /* 0x000fe40008010207 */
[----:B------:R-:W-:Y:S02]  /*11f0*/  USHF.R.S32.HI UR5, URZ, 0x1f, UR4 ;  /* 0x0000001f3f057899 */ /* 0x000fe40008011404 */
[----:B------:R-:W-:Y:S02]  /*1200*/  USHF.L.U32 UR41, UR6, 0x3, URZ ;  /* 0x0000000306297899 */ /* 0x000fe4000800063f */
[----:B------:R-:W-:Y:S01]  /*1210*/  ULEA.HI UR5, UR5, UR4, URZ, 0x7 ;  /* 0x0000000405057291 */ /* 0x000fe2000f8f383f */
[----:B------:R-:W-:Y:S01]  /*1220*/  UMOV UR38, URZ ;  /* 0x0000003f00267c82 */ /* 0x000fe20008000000 */
[----:B------:R-:W-:-:S02]  /*1230*/  UMOV UR39, URZ ;  /* 0x0000003f00277c82 */ /* 0x000fc40008000000 */
[----:B------:R-:W-:-:S12]  /*1240*/  USHF.R.S32.HI UR42, URZ, 0x7, UR5 ;  /* 0x000000073f2a7899 */ /* 0x000fd80008011405 */
.L_x_328:
[----:B------:R-:W4:Y:S01]  /*1250*/  S2R R0, SR_TID.X ;  /* 0x0000000000007919 */ /* 0x000f220000002100 */
[----:B0-----:R-:W0:Y:S01]  /*1260*/  S2UR UR7, SR_CgaCtaId ;  /* 0x00000000000779c3 */ /* 0x001e220000008800 */
[----:B------:R-:W-:Y:S02]  /*1270*/  UMOV UR6, 0x400 ;  /* 0x0000040000067882 */ /* 0x000fe40000000000 */
[----:B0-----:R-:W-:Y:S01]  /*1280*/  ULEA UR6, UR7, UR6, 0x18 ;  /* 0x0000000607067291 */ /* 0x001fe2000f8ec03f */
[----:B----4-:R-:W-:-:S04]  /*1290*/  LOP3.LUT R0, R0, 0x80, RZ, 0xc0, !PT ;  /* 0x0000008000007812 */ /* 0x010fc800078ec0ff */
[----:B------:R-:W-:-:S06]  /*12a0*/  SHF.R.U32.HI R0, RZ, 0x7, R0 ;  /* 0x00000007ff007819 */ /* 0x000fcc0000011600 */
[----:B------:R-:W0:Y:S02]  /*12b0*/  SHFL.IDX PT, R0, R0, RZ, 0x1f ;  /* 0x00001fff00007589 */ /* 0x000e2400000e0000 */
[----:B0-----:R-:W-:-:S13]  /*12c0*/  R2UR UR4, R0 ;  /* 0x00000000000472ca */ /* 0x001fda00000e0000 */
[----:B------:R-:W-:-:S04]  /*12d0*/  ULEA.HI UR5, UR4, UR4, URZ, 0x1 ;  /* 0x0000000404057291 */ /* 0x000fc8000f8f083f */
[----:B------:R-:W-:-:S04]  /*12e0*/  ULOP3.LUT UR5, UR5, 0x7fffe, URZ, 0xc0, !UPT ;  /* 0x0007fffe05057892 */ /* 0x000fc8000f8ec03f */
[----:B------:R-:W-:-:S03]  /*12f0*/  UIADD3 UR5, UR4, -UR5, URZ ;  /* 0x8000000504057290 */ /* 0x000fc6000fffe03f */
[----:B------:R-:W-:Y:S01]  /*1300*/  ULDC UR4, c[0x0][0x28c] ;  /* 0x0000a30000047ab9 */ /* 0x000fe20000000800 */
[----:B------:R-:W-:Y:S01]  /*1310*/  ULEA UR5, UR5, UR6, 0xd ;  /* 0x0000000605057291 */ /* 0x000fe2000f8e683f */
[----:B------:R-:W-:-:S03]  /*1320*/  ISETP.LT.AND P0, PT, RZ, UR4, PT ;  /* 0x00000004ff007c0c */ /* 0x000fc6000bf01270 */
[----:B------:R-:W-:-:S04]  /*1330*/  UIADD3 UR5, UR5, 0x100, URZ ;  /* 0x0000010005057890 */ /* 0x000fc8000fffe03f */
[----:B------:R-:W-:-:S04]  /*1340*/  USHF.R.U32.HI UR5, URZ, 0x4, UR5 ;  /* 0x000000043f057899 */ /* 0x000fc80008011605 */
[----:B------:R-:W-:Y:S02]  /*1350*/  ULOP3.LUT UR43, UR5, 0x3fff, URZ, 0xc0, !UPT ;  /* 0x00003fff052b7892 */ /* 0x000fe4000f8ec03f */
[----:B---3--:R-:W-:Y:S10]  /*1360*/  @P0 BRA `(.L_x_17) ;  /* 0x0000000000400947 */ /* 0x008ff40003800000 */
[----:B------:R-:W-:Y:S01]  /*1370*/  MOV R0, 0x0 ;  /* 0x0000000000007802 */ /* 0x000fe20000000f00 */
[----:B------:R-:W-:Y:S01]  /*1380*/  ULDC.64 UR4, c[0x4][0x68] ;  /* 0x01001a0000047ab9 */ /* 0x000fe20000000a00 */
[----:B------:R-:W-:Y:S01]  /*1390*/  ULDC.64 UR6, c[0x4][0x8] ;  /* 0x0100020000067ab9 */ /* 0x000fe20000000a00 */
[----:B-1----:R-:W-:Y:S01]  /*13a0*/  IMAD.U32 R4, RZ, RZ, UR4 ;  /* 0x00000004ff047e24 */ /* 0x002fe2000f8e00ff */
[----:B------:R0:W1:Y:S01]  /*13b0*/  LDC.64 R14, c[0x4][R0] ;  /* 0x01000000000e7b82 */ /* 0x0000620000000a00 */
[----:B------:R-:W-:Y:S01]  /*13c0*/  IMAD.U32 R5, RZ, RZ, UR5 ;  /* 0x00000005ff057e24 */ /* 0x000fe2000f8e00ff */
[----:B------:R-:W-:Y:S01]  /*13d0*/  ULDC.64 UR4, c[0x4][0x70] ;  /* 0x01001c0000047ab9 */ /* 0x000fe20000000a00 */
[----:B------:R-:W-:Y:S02]  /*13e0*/  IMAD.U32 R10, RZ, RZ, UR6 ;  /* 0x00000006ff0a7e24 */ /* 0x000fe4000f8e00ff */
[----:B------:R-:W-:Y:S02]  /*13f0*/  IMAD.U32 R6, RZ, RZ, UR4 ;  /* 0x00000004ff067e24 */ /* 0x000fe4000f8e00ff */
[----:B------:R-:W-:-:S02]  /*1400*/  IMAD.U32 R7, RZ, RZ, UR5 ;  /* 0x00000005ff077e24 */ /* 0x000fc4000f8e00ff */
[----:B------:R-:W-:Y:S02]  /*1410*/  IMAD.U32 R11, RZ, RZ, UR7 ;  /* 0x00000007ff0b7e24 */ /* 0x000fe4000f8e00ff */
[----:B------:R-:W-:Y:S02]  /*1420*/  IMAD.MOV.U32 R8, RZ, RZ, 0x1e1 ;  /* 0x000001e1ff087424 */ /* 0x000fe400078e00ff */
[----:B------:R-:W-:Y:S02]  /*1430*/  IMAD.MOV.U32 R12, RZ, RZ, 0x1 ;  /* 0x00000001ff0c7424 */ /* 0x000fe400078e00ff */
[----:B0-----:R-:W-:-:S07]  /*1440*/  IMAD.MOV.U32 R13, RZ, RZ, RZ ;  /* 0x000000ffff0d7224 */ /* 0x001fce00078e00ff */
[----:B------:R-:W-:-:S07]  /*1450*/  LEPC R20, `(.L_x_17) ;  /* 0x000000001014794e */ /* 0x000fce0000000000 */
[----:B-123-5:R-:W-:Y:S05]  /*1460*/  CALL.ABS.NOINC R14 ;  /* 0x000000000e007343 */ /* 0x02efea0003c00000 */
.L_x_17:
[----:B------:R-:W-:-:S04]  /*1470*/  LOP3.LUT R0, R2, 0x1, RZ, 0xfc, !PT ;  /* 0x0000000102007812 */ /* 0x000fc800078efcff */
[----:B------:R-:W-:-:S13]  /*1480*/  ISETP.NE.AND P0, PT, R0, 0x3, PT ;  /* 0x000000030000780c */ /* 0x000fda0003f05270 */
[----:B------:R-:W-:Y:S05]  /*1490*/  @!P0 BRA `(.L_x_18) ;  /* 0x0000000000048947 */ /* 0x000fea0003800000 */
[----:B------:R-:W-:Y:S01]  /*14a0*/  BPT.TRAP 0x1 ;  /* 0x000000040000795c */ /* 0x000fe20000300000 */
.L_x_18:
[----:B------:R-:W0:Y:S01]  /*14b0*/  S2UR UR5, SR_CgaCtaId ;  /* 0x00000000000579c3 */ /* 0x000e220000008800 */
[----:B------:R-:W-:Y:S01]  /*14c0*/  UMOV UR4, 0x400 ;  /* 0x0000040000047882 */ /* 0x000fe20000000000 */
[----:B------:R-:W-:Y:S02]  /*14d0*/  IMAD.U32 R0, RZ, RZ, UR38 ;  /* 0x00000026ff007e24 */ /* 0x000fe4000f8e00ff */
[----:B------:R-:W-:-:S03]  /*14e0*/  IMAD.U32 R3, RZ, RZ, UR39 ;  /* 0x00000027ff037e24 */ /* 0x000fc6000f8e00ff */
[----:B------:R-:W-:Y:S01]  /*14f0*/  SHF.L.U32 R0, R0, 0x1f, RZ ;  /* 0x0000001f00007819 */ /* 0x000fe200000006ff */
[----:B0-----:R-:W-:-:S06]  /*1500*/  ULEA UR4, UR5, UR4, 0x18 ;  /* 0x0000000405047291 */ /* 0x001fcc000f8ec03f */
[----:B------:R-:W-:-:S04]  /*1510*/  IMAD.U32 R6, RZ, RZ, UR4 ;  /* 0x00000004ff067e24 */ /* 0x000fc8000f8e00ff */
[----:B------:R-:W-:-:S04]  /*1520*/  IMAD R3, R3, 0x8, R6 ;  /* 0x0000000803037824 */ /* 0x000fc800078e0206 */
[----:B------:R0:W4:Y:S01]  /*1530*/  SYNCS.PHASECHK.TRANS64.TRYWAIT P1, [R3+URZ], R0 ;  /* 0x00000000030075a7 */ /* 0x000122000802017f */
[----:B------:R-:W-:Y:S05]  /*1540*/  @!P0 BRA `(.L_x_19) ;  /* 0x0000000000048947 */ /* 0x000fea0003800000 */
[----:B------:R-:W-:Y:S01]  /*1550*/  BPT.TRAP 0x1 ;  /* 0x000000040000795c */ /* 0x000fe20000300000 */
.L_x_19:
[----:B----4-:R-:W-:Y:S05]  /*1560*/  @P1 BRA `(.L_x_20) ;  /* 0x0000000000081947 */ /* 0x010fea0003800000 */
[----:B------:R-:W4:Y:S02]  /*1570*/  SYNCS.PHASECHK.TRANS64.TRYWAIT P1, [R3+URZ], R0 ;  /* 0x00000000030075a7 */ /* 0x000f24000802017f */
[----:B----4-:R-:W-:Y:S05]  /*1580*/  @!P1 BRA `(.L_x_21) ;  /* 0x000000b800e49947 */ /* 0x010fea0003800000 */
.L_x_20:
[----:B------:R-:W-:-:S04]  /*1590*/  UISETP.LT.AND UP0, UPT, UR42, 0x1, UPT ;  /* 0x000000012a00788c */ /* 0x000fc8000bf01270 */
[----:B------:R-:W-:-:S06]  /*15a0*/  USEL UR4, UR42, 0x1, UP0 ;  /* 0x000000012a047887 */ /* 0x000fcc0008000000 */
[----:B0---4-:R-:W-:Y:S01]  /*15b0*/  IMAD.U32 R0, RZ, RZ, UR4 ;  /* 0x00000004ff007e24 */ /* 0x011fe2000f8e00ff */
[----:B------:R-:W-:Y:S05]  /*15c0*/  WARPSYNC.ALL ;  /* 0x0000000000007948 */ /* 0x000fea0003800000 */
[----:B------:R-:W-:-:S04]  /*15d0*/  IADD3 R0, -R0, UR42, RZ ;  /* 0x0000002a00007c10 */ /* 0x000fc8000fffe1ff */
[----:B------:R-:W-:Y:S02]  /*15e0*/  ISETP.GE.AND P1, PT, R0, 0x1, PT ;  /* 0x000000010000780c */ /* 0x000fe40003f26270 */
[----:B------:R-:W-:Y:S01]  /*15f0*/  R2UR UR4, R6 ;  /* 0x00000000060472ca */ /* 0x000fe200000e0000 */
[----:B------:R-:W-:Y:S01]  /*1600*/  WARPGROUP.ARRIVE ;  /* 0x00000000000079c5 */ /* 0x000fe20000000000 */
[----:B------:R-:W-:Y:S01]  /*1610*/  UMOV UR9, 0x40000040 ;  /* 0x4000004000097882 */ /* 0x000fe20000000000 */
[----:B------:R-:W-:-:S10]  /*1620*/  UMOV UR11, 0x40000040 ;  /* 0x40000040000b7882 */ /* 0x000fd40000000000 */
[----:B------:R-:W-:-:S04]  /*1630*/  UIADD3 UR4, UR4, 0x24100, URZ ;  /* 0x0002410004047890 */ /* 0x000fc8000fffe03f */
[----:B------:R-:W-:-:S04]  /*1640*/  USHF.R.U32.HI UR4, URZ, 0x4, UR4 ;  /* 0x000000043f047899 */ /* 0x000fc80008011604 */
[----:B------:R-:W-:Y:S02]  /*1650*/  ULOP3.LUT UR5, UR4, 0x3fff, URZ, 0xc0, !UPT ;  /* 0x00003fff04057892 */ /* 0x000fe4000f8ec03f */
[----:B------:R-:W-:Y:S02]  /*1660*/  ULOP3.LUT UR4, UR43, 0x10000, URZ, 0xfc, !UPT ;  /* 0x000100002b047892 */ /* 0x000fe4000f8efc3f */
[----:B------:R-:W-:Y:S02]  /*1670*/  ULOP3.LUT UR5, UR5, 0x10000, URZ, 0xfc, !UPT ;  /* 0x0001000005057892 */ /* 0x000fe4000f8efc3f */
[----:B------:R-:W-:Y:S02]  /*1680*/  UIMAD UR6, UR39, 0xc00, UR4 ;  /* 0x00000c00270678a4 */ /* 0x000fe4000f8e0204 */
[----:B------:R-:W-:-:S05]  /*1690*/  UIMAD UR7, UR39, 0x300, UR5 ;  /* 0x00000300270778a4 */ /* 0x000fca000f8e0205 */
[----:B------:R-:W-:Y:S02]  /*16a0*/  UMOV UR8, UR6 ;  /* 0x0000000600087c82 */ /* 0x000fe40008000000 */
[----:B------:R-:W-:Y:S02]  /*16b0*/  UMOV UR10, UR7 ;  /* 0x00000007000a7c82 */ /* 0x000fe40008000000 */
[----:B------:R-:W-:Y:S01]  /*16c0*/  IGMMA.64x96x32.S8.S8 R120, gdesc[UR8], RZ, !UPT, gsb0 ;  /* 0x02a00000087879f1 */ /* 0x000fe2000c0410ff */
[----:B------:R-:W-:Y:S01]  /*16d0*/  UIADD3 UR8, UR6, 0x400, URZ ;  /* 0x0000040006087890 */ /* 0x000fe2000fffe03f */
[----:B------:R-:W-:Y:S01]  /*16e0*/  UMOV UR9, 0x40000040 ;  /* 0x4000004000097882 */ /* 0x000fe20000000000 */
[----:B------:R-:W-:Y:S02]  /*16f0*/  WARPGROUP.DEPBAR.LE gsb0, 0x0 ;  /* 0x00008000000079c5 */ /* 0x000fe40000010000 */
[----:B------:R-:W-:-:S06]  /*1700*/  WARPGROUP.ARRIVE ;  /* 0x00000000000079c5 */ /* 0x000fcc0000000000 */
[----:B------:R-:W-:Y:S01]  /*1710*/  IGMMA.64x96x32.S8.S8 R72, gdesc[UR8], RZ, !UPT, gsb0 ;  /* 0x02a00000084879f1 */ /* 0x000fe2000c0410ff */
[----:B------:R-:W-:Y:S01]  /*1720*/  UIADD3 UR8, UR6, 0x800, URZ ;  /* 0x0000080006087890 */ /* 0x000fe2000fffe03f */
[----:B------:R-:W-:Y:S01]  /*1730*/  UMOV UR9, 0x40000040 ;  /* 0x4000004000097882 */ /* 0x000fe20000000000 */
[----:B------:R-:W-:Y:S02]  /*1740*/  WARPGROUP.DEPBAR.LE gsb0, 0x0 ;  /* 0x00008000000079c5 */ /* 0x000fe40000010000 */
[----:B------:R-:W-:-:S06]  /*1750*/  WARPGROUP.ARRIVE ;  /* 0x00000000000079c5 */ /* 0x000fcc0000000000 */
[----:B------:R-:W-:Y:S01]  /*1760*/  IGMMA.64x96x32.S8.S8 R24, gdesc[UR8], RZ, !UPT, gsb0 ;  /* 0x02a00000081879f1 */ /* 0x000fe2000c0410ff */
[----:B------:R-:W-:Y:S02]  /*1770*/  UIADD3 UR8, UR6, 0x2, URZ ;  /* 0x0000000206087890 */ /* 0x000fe4000fffe03f */
[----:B------:R-:W-:Y:S01]  /*1780*/  UIADD3 UR10, UR7, 0x2, URZ ;  /* 0x00000002070a7890 */ /* 0x000fe2000fffe03f */
[----:B------:R-:W-:Y:S01]  /*1790*/  UMOV UR9, 0x40000040 ;  /* 0x4000004000097882 */ /* 0x000fe20000000000 */
[----:B------:R-:W-:Y:S01]  /*17a0*/  UMOV UR11, 0x40000040 ;  /* 0x40000040000b7882 */ /* 0x000fe20000000000 */
[----:B------:R-:W-:Y:S02]  /*17b0*/  WARPGROUP.DEPBAR.LE gsb0, 0x0 ;  /* 0x00008000000079c5 */ /* 0x000fe40000010000 */
[----:B------:R-:W-:-:S06]  /*17c0*/  WARPGROUP.ARRIVE ;  /* 0x00000000000079c5 */ /* 0x000fcc0000000000 */
[----:B------:R-:W-:Y:S01]  /*17d0*/  IGMMA.64x96x32.S8.S8 R120, gdesc[UR8], R120, gsb0 ;  /* 0x02a00000087879f1 */ /* 0x000fe20008041078 */
[----:B------:R-:W-:Y:S01]  /*17e0*/  UIADD3 UR8, UR6, 0x402, URZ ;  /* 0x0000040206087890 */ /* 0x000fe2000fffe03f */
        /* <DEDUP_REMOVED lines=42> */
[----:B------:R-:W-:Y:S03]  /*1a90*/  IGMMA.64x96x32.S8.S8 R24, gdesc[UR8], R24, gsb0 ;  /* 0x02a00000081879f1 */ /* 0x000fe60008041018 */
[----:B------:R-:W-:Y:S02]  /*1aa0*/  WARPGROUP.DEPBAR.LE gsb0, 0x0 ;  /* 0x00008000000079c5 */ /* 0x000fe40000010000 */
[----:B------:R-:W-:Y:S05]  /*1ab0*/  @!P1 BRA `(.L_x_22) ;  /* 0x0000000400cc9947 */ /* 0x000fea0003800000 */
[----:B------:R-:W-:Y:S02]  /*1ac0*/  UIADD3 UR6, UR39, 0x1, URZ ;  /* 0x0000000127067890 */ /* 0x000fe4000fffe03f */
[----:B------:R-:W-:Y:S02]  /*1ad0*/  IMAD.U32 R3, RZ, RZ, UR39 ;  /* 0x00000027ff037e24 */ /* 0x000fe4000f8e00ff */
[----:B------:R-:W-:-:S04]  /*1ae0*/  UISETP.NE.AND UP0, UPT, UR6, 0x3, UPT ;  /* 0x000000030600788c */ /* 0x000fc8000bf05270 */
[----:B------:R-:W-:Y:S02]  /*1af0*/  USEL UR7, URZ, 0x1, UP0 ;  /* 0x000000013f077887 */ /* 0x000fe40008000000 */
[----:B------:R-:W-:Y:S02]  /*1b00*/  USEL UR6, UR6, URZ, UP0 ;  /* 0x0000003f06067287 */ /* 0x000fe40008000000 */
[----:B------:R-:W-:-:S06]  /*1b10*/  ULOP3.LUT UR7, UR38, UR7, URZ, 0x3c, !UPT ;  /* 0x0000000726077292 */ /* 0x000fcc000f8e3c3f */
[----:B------:R-:W-:-:S07]  /*1b20*/  IMAD.U32 R7, RZ, RZ, UR7 ;  /* 0x00000007ff077e24 */ /* 0x000fce000f8e00ff */
.L_x_29:
[----:B------:R-:W-:Y:S05]  /*1b30*/  @!P0 BRA `(.L_x_23) ;  /* 0x0000000000048947 */ /* 0x000fea0003800000 */
[----:B------:R-:W-:Y:S01]  /*1b40*/  BPT.TRAP 0x1 ;  /* 0x000000040000795c */ /* 0x000fe20000300000 */
.L_x_23:
[----:B------:R-:W0:Y:S01]  /*1b50*/  S2UR UR8, SR_CgaCtaId ;  /* 0x00000000000879c3 */ /* 0x000e220000008800 */
[----:B------:R-:W-:Y:S01]  /*1b60*/  UMOV UR7, 0x400 ;  /* 0x0000040000077882 */ /* 0x000fe20000000000 */
[----:B-1----:R-:W-:Y:S01]  /*1b70*/  IMAD.U32 R5, RZ, RZ, UR6 ;  /* 0x00000006ff057e24 */ /* 0x002fe2000f8e00ff */
[----:B------:R-:W-:Y:S01]  /*1b80*/  SHF.L.U32 R4, R7, 0x1f, RZ ;  /* 0x0000001f07047819 */ /* 0x000fe200000006ff */
[----:B0-----:R-:W-:-:S06]  /*1b90*/  ULEA UR7, UR8, UR7, 0x18 ;  /* 0x0000000708077291 */ /* 0x001fcc000f8ec03f */
[----:B------:R-:W-:-:S04]  /*1ba0*/  IMAD.U32 R6, RZ, RZ, UR7 ;  /* 0x00000007ff067e24 */ /* 0x000fc8000f8e00ff */
[----:B------:R-:W-:-:S04]  /*1bb0*/  IMAD R5, R5, 0x8, R6 ;  /* 0x0000000805057824 */ /* 0x000fc800078e0206 */
[----:B------:R0:W1:Y:S01]  /*1bc0*/  SYNCS.PHASECHK.TRANS64.TRYWAIT P1, [R5+URZ], R4 ;  /* 0x00000004050075a7 */ /* 0x000062000802017f */
[----:B------:R-:W-:Y:S05]  /*1bd0*/  @!P0 BRA `(.L_x_24) ;  /* 0x0000000000048947 */ /* 0x000fea0003800000 */
[----:B------:R-:W-:Y:S01]  /*1be0*/  BPT.TRAP 0x1 ;  /* 0x000000040000795c */ /* 0x000fe20000300000 */
.L_x_24:
[----:B-1----:R-:W-:Y:S05]  /*1bf0*/  @P1 BRA `(.L_x_25) ;  /* 0x0000000000081947 */ /* 0x002fea0003800000 */
[----:B------:R-:W1:Y:S02]  /*1c00*/  SYNCS.PHASECHK.TRANS64.TRYWAIT P1, [R5+URZ], R4 ;  /* 0x00000004050075a7 */ /* 0x000e64000802017f */
[----:B-1----:R-:W-:Y:S05]  /*1c10*/  @!P1 BRA `(.L_x_26) ;  /* 0x000000b400549947 */ /* 0x002fea0003800000 */
.L_x_25:
[----:B------:R-:W-:Y:S01]  /*1c20*/  UIMAD UR8, UR6, 0xc00, UR4 ;  /* 0x00000c00060878a4 */ /* 0x000fe2000f8e0204 */
[----:B------:R-:W-:Y:S01]  /*1c30*/  WARPGROUP.ARRIVE ;  /* 0x00000000000079c5 */ /* 0x000fe20000000000 */
[----:B------:R-:W-:Y:S01]  /*1c40*/  UIMAD UR10, UR6, 0x300, UR5 ;  /* 0x00000300060a78a4 */ /* 0x000fe2000f8e0205 */
[----:B------:R-:W-:Y:S01]  /*1c50*/  UMOV UR9, 0x40000040 ;  /* 0x4000004000097882 */ /* 0x000fe20000000000 */
[----:B------:R-:W-:Y:S01]  /*1c60*/  UMOV UR11, 0x40000040 ;  /* 0x40000040000b7882 */ /* 0x000fe20000000000 */
[----:B------:R-:W-:Y:S01]  /*1c70*/  UIADD3 UR12, UR8, 0x400, URZ ;  /* 0x00000400080c7890 */ /* 0x000fe2000fffe03f */
[----:B------:R-:W-:-:S03]  /*1c80*/  UMOV UR15, UR11 ;  /* 0x0000000b000f7c82 */ /* 0x000fc60008000000 */
[----:B------:R-:W-:Y:S01]  /*1c90*/  UMOV UR14, UR10 ;  /* 0x0000000a000e7c82 */ /* 0x000fe20008000000 */
[----:B------:R-:W-:Y:S01]  /*1ca0*/  UMOV UR13, 0x40000040 ;  /* 0x40000040000d7882 */ /* 0x000fe20000000000 */
[----:B------:R-:W-:Y:S03]  /*1cb0*/  IGMMA.64x96x32.S8.S8 R120, gdesc[UR8], R120, gsb0 ;  /* 0x02a00000087879f1 */ /* 0x000fe60008041078 */
[----:B------:R-:W-:Y:S02]  /*1cc0*/  WARPGROUP.DEPBAR.LE gsb0, 0x0 ;  /* 0x00008000000079c5 */ /* 0x000fe40000010000 */
[----:B------:R-:W-:-:S06]  /*1cd0*/  WARPGROUP.ARRIVE ;  /* 0x00000000000079c5 */ /* 0x000fcc0000000000 */
[----:B------:R-:W-:Y:S01]  /*1ce0*/  IGMMA.64x96x32.S8.S8 R72, gdesc[UR12], R72, gsb0 ;  /* 0x02a000000c4879f1 */ /* 0x000fe20008041048 */
[----:B------:R-:W-:Y:S01]  /*1cf0*/  UIADD3 UR12, UR8, 0x800, URZ ;  /* 0x00000800080c7890 */ /* 0x000fe2000fffe03f */
[----:B------:R-:W-:Y:S01]  /*1d00*/  UMOV UR14, UR10 ;  /* 0x0000000a000e7c82 */ /* 0x000fe20008000000 */
[----:B------:R-:W-:Y:S01]  /*1d10*/  UMOV UR15, UR11 ;  /* 0x0000000b000f7c82 */ /* 0x000fe20008000000 */
        /* <DEDUP_REMOVED lines=57> */
[----:B------:R-:W-:Y:S01]  /*20b0*/  BPT.TRAP 0x1 ;  /* 0x000000040000795c */ /* 0x000fe20000300000 */
.L_x_27:
[----:B------:R-:W-:-:S13]  /*20c0*/  ISETP.NE.AND P1, PT, R16, RZ, PT ;  /* 0x000000ff1000720c */ /* 0x000fda0003f25270 */
[----:B01----:R-:W-:-:S04]  /*20d0*/  @P1 IMAD R4, R3, 0x8, R6 ;  /* 0x0000000803041824 */ /* 0x003fc800078e0206 */
[----:B------:R-:W-:-:S05]  /*20e0*/  @P1 VIADD R4, R4, 0x18 ;  /* 0x0000001804041836 */ /* 0x000fca0000000000 */
[----:B------:R-:W-:-:S04]  /*20f0*/  @P1 PRMT R4, R17, 0x654, R4 ;  /* 0x0000065411041816 */ /* 0x000fc80000000004 */
[----:B------:R0:W-:Y:S01]  /*2100*/  @P1 SYNCS.ARRIVE.TRANS64.RED.A1T0 RZ, [R4+URZ], RZ ;  /* 0x000000ff04ff19a7 */ /* 0x0001e2000810043f */
[----:B------:R-:W-:-:S13]  /*2110*/  ISETP.GT.U32.AND P1, PT, R2, 0x1, PT ;  /* 0x000000010200780c */ /* 0x000fda0003f24070 */
[----:B0-----:R-:W-:Y:S05]  /*2120*/  @P1 BRA `(.L_x_28) ;  /* 0x0000000000041947 */ /* 0x001fea0003800000 */
[----:B------:R-:W-:Y:S01]  /*2130*/  BPT.TRAP 0x1 ;  /* 0x000000040000795c */ /* 0x000fe20000300000 */
.L_x_28:
[----:B------:R-:W-:Y:S01]  /*2140*/  UIADD3 UR6, UR6, 0x1, URZ ;  /* 0x0000000106067890 */ /* 0x000fe2000fffe03f */
[C---:B------:R-:W-:Y:S01]  /*2150*/  ISETP.GT.AND P2, PT, R0.reuse, 0x1, PT ;  /* 0x000000010000780c */ /* 0x040fe20003f44270 */
[----:B------:R-:W-:Y:S02]  /*2160*/  VIADD R3, R3, 0x1 ;  /* 0x0000000103037836 */ /* 0x000fe40000000000 */
[----:B------:R-:W-:Y:S01]  /*2170*/  UISETP.NE.AND UP0, UPT, UR6, 0x3, UPT ;  /* 0x000000030600788c */ /* 0x000fe2000bf05270 */
[----:B------:R-:W-:Y:S02]  /*2180*/  VIADD R0, R0, 0xffffffff ;  /* 0xffffffff00007836 */ /* 0x000fe40000000000 */
[C---:B------:R-:W-:Y:S01]  /*2190*/  ISETP.NE.AND P1, PT, R3.reuse, 0x3, PT ;  /* 0x000000030300780c */ /* 0x040fe20003f25270 */
[----:B------:R-:W-:Y:S02]  /*21a0*/  USEL UR7, URZ, 0x1, UP0 ;  /* 0x000000013f077887 */ /* 0x000fe40008000000 */
[----:B------:R-:W-:Y:S01]  /*21b0*/  USEL UR6, UR6, URZ, UP0 ;  /* 0x0000003f06067287 */ /* 0x000fe20008000000 */
[----:B------:R-:W-:-:S03]  /*21c0*/  SEL R3, R3, RZ, P1 ;  /* 0x000000ff03037207 */ /* 0x000fc60000800000 */
[----:B------:R-:W-:Y:S01]  /*21d0*/  LOP3.LUT R7, R7, UR7, RZ, 0x3c, !PT ;  /* 0x0000000707077c12 */ /* 0x000fe2000f8e3cff */
[----:B------:R-:W-:Y:S07]  /*21e0*/  @P2 BRA `(.L_x_29) ;  /* 0xfffffff800502947 */ /* 0x000fee000383ffff */
.L_x_22:
[----:B------:R-:W0:Y:S02]  /*21f0*/  LDC R0, c[0x0][0x28c] ;  /* 0x0000a300ff007b82 */ /* 0x000e240000000800 */
[----:B0-----:R-:W-:-:S13]  /*2200*/  ISETP.GE.AND P1, PT, R0, 0x1, PT ;  /* 0x000000010000780c */ /* 0x001fda0003f26270 */
[----:B------:R-:W-:Y:S05]  /*2210*/  @!P1 BRA `(.L_x_30) ;  /* 0x0000000000509947 */ /* 0x000fea0003800000 */
[----:B------:R-:W-:Y:S05]  /*2220*/  @!P0 BRA `(.L_x_31) ;  /* 0x0000000000048947 */ /* 0x000fea0003800000 */
[----:B------:R-:W-:Y:S01]  /*2230*/  BPT.TRAP 0x1 ;  /* 0x000000040000795c */ /* 0x000fe20000300000 */
.L_x_31:
[----:B------:R-:W-:Y:S01]  /*2240*/  ISETP.NE.AND P0, PT, R16, RZ, PT ;  /* 0x000000ff1000720c */ /* 0x000fe20003f05270 */
[----:B------:R-:W-:Y:S01]  /*2250*/  BSSY B0, `(.L_x_32) ;  /* 0x000000e000007945 */ /* 0x000fe20003800000 */
[----:B------:R-:W-:-:S11]  /*2260*/  ISETP.GT.U32.AND P1, PT, R2, 0x1, PT ;  /* 0x000000010200780c */ /* 0x000fd60003f24070 */
[----:B------:R-:W-:Y:S05]  /*2270*/  @!P0 BRA `(.L_x_33) ;  /* 0x00000000002c8947 */ /* 0x000fea0003800000 */
[----:B------:R-:W-:-:S04]  /*2280*/  UISETP.LT.AND UP0, UPT, UR42, 0x1, UPT ;  /* 0x000000012a00788c */ /* 0x000fc8000bf01270 */
[----:B------:R-:W-:-:S04]  /*2290*/  USEL UR6, UR42, 0x1, UP0 ;  /* 0x000000012a067887 */ /* 0x000fc80008000000 */
[----:B------:R-:W-:-:S04]  /*22a0*/  UIADD3 UR6, UR39, UR42, -UR6 ;  /* 0x0000002a27067290 */ /* 0x000fc8000fffe806 */
[----:B------:R-:W-:-:S04]  /*22b0*/  UIMAD.WIDE.U32 UR4, UR6, -0x55555555, URZ ;  /* 0xaaaaaaab060478a5 */ /* 0x000fc8000f8e003f */
[----:B------:R-:W-:-:S04]  /*22c0*/  USHF.R.U32.HI UR4, URZ, 0x1, UR5 ;  /* 0x000000013f047899 */ /* 0x000fc80008011605 */
[----:B------:R-:W-:-:S06]  /*22d0*/  UIMAD UR6, UR4, -0x3, UR6 ;  /* 0xfffffffd040678a4 */ /* 0x000fcc000f8e0206 */
[----:B------:R-:W-:-:S04]  /*22e0*/  IMAD.U32 R3, RZ, RZ, UR6 ;  /* 0x00000006ff037e24 */ /* 0x000fc8000f8e00ff */
[----:B------:R-:W-:-:S04]  /*22f0*/  IMAD R0, R3, 0x8, R6 ;  /* 0x0000000803007824 */ /* 0x000fc800078e0206 */
[----:B------:R-:W-:-:S05]  /*2300*/  VIADD R0, R0, 0x18 ;  /* 0x0000001800007836 */ /* 0x000fca0000000000 */
[----:B------:R-:W-:-:S04]  /*2310*/  PRMT R0, R17, 0x654, R0 ;  /* 0x0000065411007816 */ /* 0x000fc80000000000 */
[----:B------:R0:W-:Y:S03]  /*2320*/  SYNCS.ARRIVE.TRANS64.RED.A1T0 RZ, [R0+URZ], RZ ;  /* 0x000000ff00ff79a7 */ /* 0x0001e6000810043f */
.L_x_33:
[----:B------:R-:W-:Y:S05]  /*2330*/  BSYNC B0 ;  /* 0x0000000000007941 */ /* 0x000fea0003800000 */
.L_x_32:
[----:B------:R-:W-:Y:S05]  /*2340*/  @P1 BRA `(.L_x_30) ;  /* 0x0000000000041947 */ /* 0x000fea0003800000 */
[----:B------:R-:W-:Y:S01]  /*2350*/  BPT.TRAP 0x1 ;  /* 0x000000040000795c */ /* 0x000fe20000300000 */
.L_x_30:
[----:B------:R-:W4:Y:S01]  /*2360*/  LDL.LU R10, [R1] ;  /* 0x00000000010a7983 */ /* 0x000f220000300800 */
[----:B------:R-:W2:Y:S01]  /*2370*/  LDC R9, c[0x0][0x288] ;  /* 0x0000a200ff097b82 */ /* 0x000ea20000000800 */
[----:B------:R-:W0:Y:S01]  /*2380*/  S2R R11, SR_TID.X ;  /* 0x00000000000b7919 */ /* 0x000e220000002100 */
[----:B------:R-:W-:Y:S01]  /*2390*/  IMAD R23, R23, 0x60, RZ ;  /* 0x0000006017177824 */ /* 0x000fe200078e02ff */
[----:B------:R-:W-:Y:S01]  /*23a0*/  UIADD3 UR39, UR42, UR39, URZ ;  /* 0x000000272a277290 */ /* 0x000fe2000fffe03f */
[----:B------:R-:W-:Y:S01]  /*23b0*/  ULDC UR7, c[0x0][0x284] ;  /* 0x0000a10000077ab9 */ /* 0x000fe20000000800 */
[----:B------:R-:W-:Y:S02]  /*23c0*/  UISETP.GE.U32.AND UP1, UPT, UR42, 0x3, UPT ;  /* 0x000000032a00788c */ /* 0x000fe4000bf26070 */
[----:B------:R-:W-:Y:S01]  /*23d0*/  UISETP.GT.U32.AND UP0, UPT, UR39, 0x2, UPT ;  /* 0x000000022700788c */ /* 0x000fe2000bf04070 */
[----:B------:R-:W-:Y:S01]  /*23e0*/  SHF.R.S32.HI R15, RZ, 0x1f, R22 ;  /* 0x0000001fff0f7819 */ /* 0x000fe20000011416 */
[----:B------:R-:W-:-:S02]  /*23f0*/  ULDC.64 UR8, c[0x0][0x5d0] ;  /* 0x0001740000087ab9 */ /* 0x000fc40000000a00 */
[----:B------:R-:W-:Y:S01]  /*2400*/  UISETP.LT.U32.AND UP0, UPT, UR42, 0x3, UP0 ;  /* 0x000000032a00788c */ /* 0x000fe20008701070 */
[--C-:B0-----:R-:W-:Y:S02]  /*2410*/  SHF.R.U32.HI R0, RZ, 0x2, R11.reuse ;  /* 0x00000002ff007819 */ /* 0x101fe4000001160b */
[----:B-1----:R-:W-:Y:S02]  /*2420*/  SHF.R.U32.HI R5, RZ, 0x7, R11 ;  /* 0x00000007ff057819 */ /* 0x002fe4000001160b */
[----:B------:R-:W-:Y:S02]  /*2430*/  LOP3.LUT R3, R0, 0x7, RZ, 0xc0, !PT ;  /* 0x0000000700037812 */ /* 0x000fe400078ec0ff */
[----:B------:R-:W-:Y:S02]  /*2440*/  LOP3.LUT R0, R5, 0x1, RZ, 0xc0, !PT ;  /* 0x0000000105007812 */ /* 0x000fe400078ec0ff */
[----:B------:R-:W-:-:S03]  /*2450*/  LOP3.LUT R4, R11, 0x60, RZ, 0xc0, !PT ;  /* 0x000000600b047812 */ /* 0x000fc600078ec0ff */
[----:B------:R-:W-:Y:S01]  /*2460*/  IMAD.SHL.U32 R8, R0, 0x40, RZ ;  /* 0x0000004000087824 */ /* 0x000fe200078e00ff */
[----:B------:R-:W-:Y:S01]  /*2470*/  SHF.R.U32.HI R6, RZ, 0x1, R4 ;  /* 0x00000001ff067819 */ /* 0x000fe20000011604 */
[----:B------:R-:W-:Y:S01]  /*2480*/  IMAD.SHL.U32 R20, R11, 0x2, RZ ;  /* 0x000000020b147824 */ /* 0x000fe200078e00ff */
[C---:B--2---:R-:W-:Y:S02]  /*2490*/  ISETP.GE.AND P0, PT, R23.reuse, R9, PT ;  /* 0x000000091700720c */ /* 0x044fe40003f06270 */
[--C-:B------:R-:W-:Y:S02]  /*24a0*/  IADD3 R5, RZ, -R6, -R3.reuse ;  /* 0x80000006ff057210 */ /* 0x100fe40007ffe803 */
[----:B------:R-:W-:Y:S02]  /*24b0*/  LOP3.LUT R7, R8, 0x40, R3, 0xe2, !PT ;  /* 0x0000004008077812 */ /* 0x000fe400078ee203 */
[----:B------:R-:W-:Y:S01]  /*24c0*/  LOP3.LUT R20, R23, 0x6, R20, 0xf8, !PT ;  /* 0x0000000617147812 */ /* 0x000fe200078ef814 */
[----:B------:R-:W-:Y:S01]  /*24d0*/  UIMAD.WIDE.U32 UR4, UR39, -0x55555555, URZ ;  /* 0xaaaaaaab270478a5 */ /* 0x000fe2000f8e003f */
[----:B------:R-:W-:Y:S01]  /*24e0*/  LOP3.LUT R4, R11, 0x3, RZ, 0xc0, !PT ;  /* 0x000000030b047812 */ /* 0x000fe200078ec0ff */
[----:B------:R-:W-:Y:S01]  /*24f0*/  USEL UR6, URZ, 0x1, !UP0 ;  /* 0x000000013f067887 */ /* 0x000fe2000c000000 */
[----:B------:R-:W-:Y:S01]  /*2500*/  IMAD R0, R0, -0x40, R5 ;  /* 0xffffffc000007824 */ /* 0x000fe200078e0205 */
[--C-:B------:R-:W-:Y:S01]  /*2510*/  SHF.R.S32.HI R21, RZ, 0x1f, R20.reuse ;  /* 0x0000001fff157819 */ /* 0x100fe20000011414 */
[----:B------:R-:W-:Y:S01]  /*2520*/  IMAD R5, R15, UR8, RZ ;  /* 0x000000080f057c24 */ /* 0x000fe2000f8e02ff */
[----:B------:R-:W-:Y:S01]  /*2530*/  USHF.R.U32.HI UR4, URZ, 0x1, UR5 ;  /* 0x000000013f047899 */ /* 0x000fe20008011605 */
[----:B------:R-:W-:Y:S01]  /*2540*/  IMAD R8, R4, -0x2, R9 ;  /* 0xfffffffe04087824 */ /* 0x000fe200078e0209 */
[----:B------:R-:W-:Y:S01]  /*2550*/  ULOP3.LUT UR38, UR38, UR6, URZ, 0x3c, !UPT ;  /* 0x0000000626267292 */ /* 0x000fe2000f8e3c3f */
[C---:B------:R-:W-:Y:S01]  /*2560*/  IMAD R9, R22.reuse, UR9, R5 ;  /* 0x0000000916097c24 */ /* 0x040fe2000f8e0205 */
[----:B------:R-:W-:Y:S01]  /*2570*/  UIMAD UR39, UR4, -0x3, UR39 ;  /* 0xfffffffd042778a4 */ /* 0x000fe2000f8e0227 */
[----:B------:R-:W-:Y:S01]  /*2580*/  IMAD.WIDE.U32 R4, R22, UR8, R20 ;  /* 0x0000000816047c25 */ /* 0x000fe2000f8e0014 */
[----:B------:R-:W-:-:S03]  /*2590*/  @UP1 ULOP3.LUT UR38, UR38, 0x1, UR4, 0x78, !UPT ;  /* 0x0000000126261892 */ /* 0x000fc6000f8e7804 */
[----:B------:R-:W-:Y:S02]  /*25a0*/  IMAD.IADD R9, R5, 0x1, R9 ;  /* 0x0000000105097824 */ /* 0x000fe400078e0209 */
[----:B----4-:R-:W-:-:S05]  /*25b0*/  IMAD R3, R10, 0x180, RZ ;  /* 0x000001800a037824 */ /* 0x010fca00078e02ff */
[----:B------:R-:W-:Y:S01]  /*25c0*/  ISETP.GE.OR P0, PT, R3, UR7, P0 ;  /* 0x0000000703007c0c */ /* 0x000fe20008706670 */
[----:B------:R-:W-:-:S03]  /*25d0*/  IMAD.WIDE R10, R10, 0x180, RZ ;  /* 0x000001800a0a7825 */ /* 0x000fc600078e02ff */
[----:B------:R-:W-:Y:S02]  /*25e0*/  LOP3.LUT R7, R10, R7, R6, 0xfe, !PT ;  /* 0x000000070a077212 */ /* 0x000fe400078efe06 */
[----:B------:R-:W-:Y:S01]  /*25f0*/  IADD3 R6, -R3, UR7, R0 ;  /* 0x0000000703067c10 */ /* 0x000fe2000fffe100 */
[----:B------:R-:W-:Y:S02]  /*2600*/  IMAD.IADD R3, R8, 0x1, -R23 ;  /* 0x0000000108037824 */ /* 0x000fe400078e0a17 */
[----:B------:R-:W-:Y:S02]  /*2610*/  IMAD.MOV.U32 R0, RZ, RZ, -0x1 ;  /* 0xffffffffff007424 */ /* 0x000fe400078e00ff */
[----:B------:R-:W-:Y:S02]  /*2620*/  IMAD.MOV.U32 R8, RZ, RZ, R4 ;  /* 0x000000ffff087224 */ /* 0x000fe400078e0004 */
[----:B------:R-:W-:Y:S05]  /*2630*/  @P0 BRA `(.L_x_34) ;  /* 0x0000008c00900947 */ /* 0x000fea0003800000 */
[----:B------:R-:W0:Y:S01]  /*2640*/  LDC.64 R4, c[0x0][0x5c8] ;  /* 0x00017200ff047b82 */ /* 0x000e220000000a00 */
[----:B-----5:R-:W-:Y:S01]  /*2650*/  ISETP.NE.AND P0, PT, R170, RZ, PT ;  /* 0x000000ffaa00720c */ /* 0x020fe20003f05270 */
[----:B------:R-:W-:Y:S01]  /*2660*/  BSSY B0, `(.L_x_34) ;  /* 0x00008e1000007945 */ /* 0x000fe20003800000 */
[-C--:B0-----:R-:W-:Y:S02]  /*2670*/  IMAD R12, R11, R4.reuse, RZ ;  /* 0x000000040b0c7224 */ /* 0x081fe400078e02ff */
[----:B------:R-:W-:-:S04]  /*2680*/  IMAD.WIDE.U32 R178, R7, R4, R8 ;  /* 0x0000000407b27225 */ /* 0x000fc800078e0008 */
[----:B------:R-:W-:-:S04]  /*2690*/  IMAD R9, R7, R5, R12 ;  /* 0x0000000507097224 */ /* 0x000fc800078e020c */
[----:B------:R-:W-:Y:S01]  /*26a0*/  IMAD.IADD R180, R179, 0x1, R9 ;  /* 0x00000001b3b47824 */ /* 0x000fe200078e0209 */
[----:B------:R-:W-:Y:S06]  /*26b0*/  @!P0 BRA `(.L_x_35) ;  /* 0x00000064007c8947 */ /* 0x000fec0003800000 */
[----:B------:R-:W0:Y:S01]  /*26c0*/  LDC.64 R12, c[0x0][0x5b0] ;  /* 0x00016c00ff0c7b82 */ /* 0x000e220000000a00 */
[----:B------:R-:W-:Y:S01]  /*26d0*/  ULDC.64 UR4, c[0x0][0x5b8] ;  /* 0x00016e0000047ab9 */ /* 0x000fe20000000a00 */
[----:B------:R-:W-:Y:S01]  /*26e0*/  ISETP.GE.AND P0, PT, R6, 0x1, PT ;  /* 0x000000010600780c */ /* 0x000fe20003f06270 */
[----:B------:R-:W-:Y:S01]  /*26f0*/  IMAD R15, R15, UR4, RZ ;  /* 0x000000040f0f7c24 */ /* 0x000fe2000f8e02ff */
[----:B------:R-:W-:Y:S01]  /*2700*/  BSSY B1, `(.L_x_36) ;  /* 0x0000010000017945 */ /* 0x000fe20003800000 */
[C---:B------:R-:W-:Y:S01]  /*2710*/  IMAD.WIDE.U32 R20, R22.reuse, UR4, R20 ;  /* 0x0000000416147c25 */ /* 0x040fe2000f8e0014 */
[----:B------:R-:W-:Y:S02]  /*2720*/  ISETP.LT.OR P5, PT, R3, 0x1, !P0 ;  /* 0x000000010300780c */ /* 0x000fe400047a1670 */
[----:B------:R-:W1:Y:S01]  /*2730*/  LDC.64 R8, c[0x0][0x5a8] ;  /* 0x00016a00ff087b82 */ /* 0x000e620000000a00 */
[----:B------:R-:W-:Y:S02]  /*2740*/  IMAD R15, R22, UR5, R15 ;  /* 0x00000005160f7c24 */ /* 0x000fe4000f8e020f */
[----:B------:R-:W-:-:S02]  /*2750*/  IMAD.MOV.U32 R14, RZ, RZ, R20 ;  /* 0x000000ffff0e7224 */ /* 0x000fc400078e0014 */
[----:B------:R-:W-:Y:S02]  /*2760*/  IMAD.IADD R15, R21, 0x1, R15 ;  /* 0x00000001150f7824 */ /* 0x000fe400078e020f */
[-C--:B0-----:R-:W-:Y:S01]  /*2770*/  IMAD R22, R11, R12.reuse, RZ ;  /* 0x0000000c0b167224 */ /* 0x081fe200078e02ff */
[----:B------:R-:W-:Y:S01]  /*2780*/  SHF.L.U64.HI R23, R12, 0x3, R13 ;  /* 0x000000030c177819 */ /* 0x000fe2000001020d */
[----:B------:R-:W-:-:S04]  /*2790*/  IMAD.WIDE.U32 R172, R7, R12, R14 ;  /* 0x0000000c07ac7225 */ /* 0x000fc800078e000e */
[----:B------:R-:W-:Y:S01]  /*27a0*/  IMAD R181, R7, R13, R22 ;  /* 0x0000000d07b57224 */ /* 0x000fe200078e0216 */
[----:B-1----:R-:W-:Y:S01]  /*27b0*/  IADD3 R174, P1, R172, R8, RZ ;  /* 0x00000008acae7210 */ /* 0x002fe20007f3e0ff */
[----:B------:R-:W-:-:S03]  /*27c0*/  IMAD.SHL.U32 R22, R12, 0x8, RZ ;  /* 0x000000080c167824 */ /* 0x000fc600078e00ff */
[----:B------:R-:W-:Y:S01]  /*27d0*/  IADD3.X R175, R9, R173, R181, P1, !PT ;  /* 0x000000ad09af7210 */ /* 0x000fe20000ffe4b5 */
[----:B------:R-:W-:Y:S08]  /*27e0*/  @P5 BRA `(.L_x_37) ;  /* 0x0000000000045947 */ /* 0x000ff00003800000 */
[----:B------:R0:W5:Y:S02]  /*27f0*/  LDG.E.U8 R169, desc[UR36][R174.64] ;  /* 0x00000024aea97981 */ /* 0x000164000c1e1100 */
.L_x_37:
[----:B------:R-:W-:Y:S05]  /*2800*/  BSYNC B1 ;  /* 0x0000000000017941 */ /* 0x000fea0003800000 */
.L_x_36:
[----:B---3-5:R-:W-:Y:S01]  /*2810*/  LOP3.LUT R171, R169, 0xffff, RZ, 0xc0, !PT ;  /* 0x0000ffffa9ab7812 */ /* 0x028fe200078ec0ff */
[----:B------:R-:W-:Y:S01]  /*2820*/  ULDC.64 UR4, c[0x0][0x5c0] ;  /* 0x0001700000047ab9 */ /* 0x000fe20000000a00 */
[----:B------:R-:W-:Y:S01]  /*2830*/  ISETP.LT.OR P4, PT, R3, 0x2, !P0 ;  /* 0x000000020300780c */ /* 0x000fe20004781670 */
[----:B------:R-:W-:Y:S01]  /*2840*/  IMAD.WIDE.U32 R176, R7, R12, R22 ;  /* 0x0000000c07b07225 */ /* 0x000fe200078e0016 */
[----:B------:R-:W-:Y:S01]  /*2850*/  PRMT R171, R171, 0x8880, RZ ;  /* 0x00008880abab7816 */ /* 0x000fe200000000ff */
[----:B------:R-:W-:Y:S01]  /*2860*/  BSSY B1, `(.L_x_38) ;  /* 0x0000010000017945 */ /* 0x000fe20003800000 */
[----:B------:R-:W-:Y:S01]  /*2870*/  IADD3 R172, P1, R178, UR4, RZ ;  /* 0x00000004b2ac7c10 */ /* 0x000fe2000ff3e0ff */
[----:B------:R-:W-:Y:S01]  /*2880*/  IMAD.IADD R177, R181, 0x1, R177 ;  /* 0x00000001b5b17824 */ /* 0x000fe200078e02b1 */
[----:B------:R-:W-:Y:S01]  /*2890*/  IADD3 R176, P2, P3, R20, R8, R176 ;  /* 0x0000000814b07210 */ /* 0x000fe20007b5e0b0 */
[----:B------:R-:W-:Y:S01]  /*28a0*/  IMAD R171, R171, R170, RZ ;  /* 0x000000aaabab7224 */ /* 0x000fe200078e02ff */
[----:B------:R-:W-:-:S02]  /*28b0*/  IADD3.X R173, R180, UR5, RZ, P1, !PT ;  /* 0x00000005b4ad7c10 */ /* 0x000fc40008ffe4ff */
[----:B------:R-:W-:Y:S01]  /*28c0*/  ISETP.GE.AND P1, PT, R6, 0x9, PT ;  /* 0x000000090600780c */ /* 0x000fe20003f26270 */
[----:B------:R-:W-:Y:S01]  /*28d0*/  @!P5 IMAD R179, R120, R168, R171 ;  /* 0x000000a878b3d224 */ /* 0x000fe200078e02ab */
[----:B------:R-:W-:Y:S02]  /*28e0*/  IADD3.X R177, R15, R9, R177, P2, P3 ;  /* 0x000000090fb17210 */ /* 0x000fe400017e64b1 */
[C---:B------:R-:W-:Y:S02]  /*28f0*/  ISETP.LT.OR P2, PT, R3.reuse, 0x1, !P1 ;  /* 0x000000010300780c */ /* 0x040fe40004f41670 */
[----:B------:R1:W-:Y:S01]  /*2900*/  @!P5 STG.E.U8 desc[UR36][R172.64], R179 ;  /* 0x000000b3ac00d986 */ /* 0x0003e2000c101124 */
[----:B------:R-:W-:Y:S01]  /*2910*/  ISETP.LT.OR P3, PT, R3, 0x2, !P1 ;  /* 0x000000020300780c */ /* 0x000fe20004f61670 */
[----:B------:R-:W-:-:S12]  /*2920*/  @P4 BRA `(.L_x_39) ;  /* 0x00000000000c4947 */ /* 0x000fd80003800000 */
[----:B------:R-:W2:Y:S02]  /*2930*/  LDG.E.U8 R169, desc[UR36][R174.64+0x1] ;  /* 0x00000124aea97981 */ /* 0x000ea4000c1e1100 */
[----:B--2---:R-:W-:-:S05]  /*2940*/  PRMT R171, R169, 0x8880, RZ ;  /* 0x00008880a9ab7816 */ /* 0x004fca00000000ff */
[----:B------:R-:W-:-:S07]  /*2950*/  IMAD R171, R171, R170, RZ ;  /* 0x000000aaabab7224 */ /* 0x000fce00078e02ff */
.L_x_39:
[----:B------:R-:W-:Y:S05]  /*2960*/  BSYNC B1 ;  /* 0x0000000000017941 */ /* 0x000fea0003800000 */
.L_x_38:
[----:B-1----:R-:W-:Y:S01]  /*2970*/  @!P4 IMAD R179, R121, R168, R171 ;  /* 0x000000a879b3c224 */ /* 0x002fe200078e02ab */
[----:B------:R-:W-:Y:S01]  /*2980*/  @!P2 IADD3 R120, P5, R172, UR41, RZ ;  /* 0x00000029ac78ac10 */ /* 0x000fe2000ffbe0ff */
[----:B------:R-:W-:Y:S03]  /*2990*/  BSSY B1, `(.L_x_40) ;  /* 0x0000007000017945 */ /* 0x000fe60003800000 */
[----:B------:R1:W-:Y:S01]  /*29a0*/  @!P4 STG.E.U8 desc[UR36][R172.64+0x1], R179 ;  /* 0x000001b3ac00c986 */ /* 0x0003e2000c101124 */
[----:B------:R-:W-:Y:S01]  /*29b0*/  @!P2 IADD3.X R121, R173, UR40, RZ, P5, !PT ;  /* 0x00000028ad79ac10 */ /* 0x000fe2000affe4ff */
[----:B------:R-:W-:Y:S07]  /*29c0*/  @P2 BRA `(.L_x_41) ;  /* 0x00000000000c2947 */ /* 0x000fee0003800000 */
[----:B------:R-:W2:Y:S02]  /*29d0*/  LDG.E.U8 R169, desc[UR36][R176.64] ;  /* 0x00000024b0a97981 */ /* 0x000ea4000c1e1100 */
[----:B--2---:R-:W-:-:S05]  /*29e0*/  PRMT R171, R169, 0x8880, RZ ;  /* 0x00008880a9ab7816 */ /* 0x004fca00000000ff */
[----:B------:R-:W-:-:S07]  /*29f0*/  IMAD R171, R171, R170, RZ ;  /* 0x000000aaabab7224 */ /* 0x000fce00078e02ff */
.L_x_41:
[----:B------:R-:W-:Y:S05]  /*2a00*/  BSYNC B1 ;  /* 0x0000000000017941 */ /* 0x000fea0003800000 */
.L_x_40:
[----:B------:R-:W-:Y:S01]  /*2a10*/  @!P2 IMAD R181, R122, R168, R171 ;  /* 0x000000a87ab5a224 */ /* 0x000fe200078e02ab */
[----:B------:R-:W-:Y:S01]  /*2a20*/  BSSY B1, `(.L_x_42) ;  /* 0x000000a000017945 */ /* 0x000fe20003800000 */
[C---:B------:R-:W-:Y:S02]  /*2a30*/  ISETP.LT.OR P5, PT, R3.reuse, 0x9, !P0 ;  /* 0x000000090300780c */ /* 0x040fe400047a1670 */
[----:B------:R-:W-:Y:S01]  /*2a40*/  ISETP.LT.OR P4, PT, R3, 0x9, !P1 ;  /* 0x000000090300780c */ /* 0x000fe20004f81670 */
[----:B------:R2:W-:Y:S01]  /*2a50*/  @!P2 STG.E.U8 desc[UR36][R120.64], R181 ;  /* 0x000000b57800a986 */ /* 0x0005e2000c101124 */
[----:B------:R-:W-:-:S04]  /*2a60*/  @!P3 IADD3 R178, P2, R172, UR41, RZ ;  /* 0x00000029acb2bc10 */ /* 0x000fc8000ff5e0ff */
[----:B-1----:R-:W-:Y:S01]  /*2a70*/  @!P3 IADD3.X R179, R173, UR40, RZ, P2, !PT ;  /* 0x00000028adb3bc10 */ /* 0x002fe200097fe4ff */
[----:B------:R-:W-:Y:S08]  /*2a80*/  @P3 BRA `(.L_x_43) ;  /* 0x00000000000c3947 */ /* 0x000ff00003800000 */
[----:B------:R-:W3:Y:S02]  /*2a90*/  LDG.E.U8 R169, desc[UR36][R176.64+0x1] ;  /* 0x00000124b0a97981 */ /* 0x000ee4000c1e1100 */
[----:B---3--:R-:W-:-:S05]  /*2aa0*/  PRMT R171, R169, 0x8880, RZ ;  /* 0x00008880a9ab7816 */ /* 0x008fca00000000ff */
[----:B------:R-:W-:-:S07]  /*2ab0*/  IMAD R171, R171, R170, RZ ;  /* 0x000000aaabab7224 */ /* 0x000fce00078e02ff */
.L_x_43:
[----:B------:R-:W-:Y:S05]  /*2ac0*/  BSYNC B1 ;  /* 0x0000000000017941 */ /* 0x000fea0003800000 */
.L_x_42:
[----:B------:R-:W-:Y:S01]  /*2ad0*/  @!P3 IMAD R123, R123, R168, R171 ;  /* 0x000000a87b7bb224 */ /* 0x000fe200078e02ab */
[----:B------:R-:W-:Y:S04]  /*2ae0*/  BSSY B1, `(.L_x_44) ;  /* 0x0000006000017945 */ /* 0x000fe80003800000 */
[----:B------:R1:W-:Y:S01]  /*2af0*/  @!P3 STG.E.U8 desc[UR36][R178.64+0x1], R123 ;  /* 0x0000017bb200b986 */ /* 0x0003e2000c101124 */
[----:B------:R-:W-:Y:S05]  /*2b00*/  @P5 BRA `(.L_x_45) ;  /* 0x00000000000c5947 */ /* 0x000fea0003800000 */
[----:B------:R-:W3:Y:S02]  /*2b10*/  LDG.E.U8 R169, desc[UR36][R174.64+0x8] ;  /* 0x00000824aea97981 */ /* 0x000ee4000c1e1100 */
[----:B---3--:R-:W-:-:S05]  /*2b20*/  PRMT R171, R169, 0x8880, RZ ;  /* 0x00008880a9ab7816 */ /* 0x008fca00000000ff */
[----:B------:R-:W-:-:S07]  /*2b30*/  IMAD R171, R171, R170, RZ ;  /* 0x000000aaabab7224 */ /* 0x000fce00078e02ff */
.L_x_45:
[----:B------:R-:W-:Y:S05]  /*2b40*/  BSYNC B1 ;  /* 0x0000000000017941 */ /* 0x000fea0003800000 */
.L_x_44:
[C---:B------:R-:W-:Y:S01]  /*2b50*/  ISETP.LT.OR P2, PT, R3.reuse, 0xa, !P0 ;  /* 0x0000000a0300780c */ /* 0x040fe20004741670 */
[----:B-1----:R-:W-:Y:S01]  /*2b60*/  @!P5 IMAD R179, R124, R168, R171 ;  /* 0x000000a87cb3d224 */ /* 0x002fe200078e02ab */
[----:B------:R-:W-:Y:S01]  /*2b70*/  BSSY B1, `(.L_x_46) ;  /* 0x000000a000017945 */ /* 0x000fe20003800000 */
[----:B--2---:R-:W-:Y:S01]  /*2b80*/  @!P5 IMAD.MOV.U32 R120, RZ, RZ, R172 ;  /* 0x000000ffff78d224 */ /* 0x004fe200078e00ac */
[----:B------:R-:W-:Y:S01]  /*2b90*/  ISETP.LT.OR P3, PT, R3, 0xa, !P1 ;  /* 0x0000000a0300780c */ /* 0x000fe20004f61670 */
[----:B------:R-:W-:-:S05]  /*2ba0*/  @!P5 IMAD.MOV.U32 R121, RZ, RZ, R173 ;  /* 0x000000ffff79d224 */ /* 0x000fca00078e00ad */
[----:B------:R1:W-:Y:S01]  /*2bb0*/  @!P5 STG.E.U8 desc[UR36][R120.64+0x8], R179 ;  /* 0x000008b37800d986 */ /* 0x0003e2000c101124 */
[----:B------:R-:W-:Y:S02]  /*2bc0*/  @!P4 IADD3 R122, P5, R172, UR41, RZ ;  /* 0x00000029ac7acc10 */ /* 0x000fe4000ffbe0ff */
[----:B------:R-:W-:Y:S11]  /*2bd0*/  @P2 BRA `(.L_x_47) ;  /* 0x00000000000c2947 */ /* 0x000ff60003800000 */
[----:B------:R-:W2:Y:S02]  /*2be0*/  LDG.E.U8 R169, desc[UR36][R174.64+0x9] ;  /* 0x00000924aea97981 */ /* 0x000ea4000c1e1100 */
[----:B--2---:R-:W-:-:S05]  /*2bf0*/  PRMT R171, R169, 0x8880, RZ ;  /* 0x00008880a9ab7816 */ /* 0x004fca00000000ff */
[----:B------:R-:W-:-:S07]  /*2c00*/  IMAD R171, R171, R170, RZ ;  /* 0x000000aaabab7224 */ /* 0x000fce00078e02ff */
.L_x_47:
[----:B------:R-:W-:Y:S05]  /*2c10*/  BSYNC B1 ;  /* 0x0000000000017941 */ /* 0x000fea0003800000 */
.L_x_46:
[----:B------:R-:W-:Y:S01]  /*2c20*/  @!P2 IMAD R125, R125, R168, R171 ;  /* 0x000000a87d7da224 */ /* 0x000fe200078e02ab */
[----:B------:R-:W-:Y:S01]  /*2c30*/  BSSY B1, `(.L_x_48) ;  /* 0x0000009000017945 */ /* 0x000fe20003800000 */
[----:B-1----:R-:W-:Y:S01]  /*2c40*/  @!P2 IMAD.MOV.U32 R120, RZ, RZ, R172 ;  /* 0x000000ffff78a224 */ /* 0x002fe200078e00ac */
[----:B------:R-:W-:Y:S01]  /*2c50*/  @!P4 IADD3.X R123, R173, UR40, RZ, P5, !PT ;  /* 0x00000028ad7bcc10 */ /* 0x000fe2000affe4ff */
[----:B------:R-:W-:-:S05]  /*2c60*/  @!P2 IMAD.MOV.U32 R121, RZ, RZ, R173 ;  /* 0x000000ffff79a224 */ /* 0x000fca00078e00ad */
[----:B------:R1:W-:Y:S01]  /*2c70*/  @!P2 STG.E.U8 desc[UR36][R120.64+0x9], R125 ;  /* 0x0000097d7800a986 */ /* 0x0003e2000c101124 */
[----:B------:R-:W-:Y:S05]  /*2c80*/  @P4 BRA `(.L_x_49) ;  /* 0x00000000000c4947 */ /* 0x000fea0003800000 */
[----:B------:R-:W2:Y:S02]  /*2c90*/  LDG.E.U8 R169, desc[UR36][R176.64+0x8] ;  /* 0x00000824b0a97981 */ /* 0x000ea4000c1e1100 */
[----:B--2---:R-:W-:-:S05]  /*2ca0*/  PRMT R171, R169, 0x8880, RZ ;  /* 0x00008880a9ab7816 */ /* 0x004fca00000000ff */
[----:B------:R-:W-:-:S07]  /*2cb0*/  IMAD R171, R171, R170, RZ ;  /* 0x000000aaabab7224 */ /* 0x000fce00078e02ff */
.L_x_49:
[----:B------:R-:W-:Y:S05]  /*2cc0*/  BSYNC B1 ;  /* 0x0000000000017941 */ /* 0x000fea0003800000 */
.L_x_48:
[----:B-1----:R-:W-:Y:S01]  /*2cd0*/  @!P4 IMAD R125, R126, R168, R171 ;  /* 0x000000a87e7dc224 */ /* 0x002fe200078e02ab */
[----:B------:R-:W-:Y:S01]  /*2ce0*/  BSSY B1, `(.L_x_50) ;  /* 0x000000a000017945 */ /* 0x000fe20003800000 */
[C---:B------:R-:W-:Y:S02]  /*2cf0*/  ISETP.LT.OR P5, PT, R3.reuse, 0x11, !P0 ;  /* 0x000000110300780c */ /* 0x040fe400047a1670 */
[----:B------:R-:W-:Y:S01]  /*2d00*/  ISETP.LT.OR P2, PT, R3, 0x11, !P1 ;  /* 0x000000110300780c */ /* 0x000fe20004f41670 */
[----:B------:R1:W-:Y:S01]  /*2d10*/  @!P4 STG.E.U8 desc[UR36][R122.64+0x8], R125 ;  /* 0x0000087d7a00c986 */ /* 0x0003e2000c101124 */
[----:B------:R-:W-:-:S04]  /*2d20*/  @!P3 IADD3 R120, P4, R172, UR41, RZ ;  /* 0x00000029ac78bc10 */ /* 0x000fc8000ff9e0ff */
[----:B------:R-:W-:Y:S01]  /*2d30*/  @!P3 IADD3.X R121, R173, UR40, RZ, P4, !PT ;  /* 0x00000028ad79bc10 */ /* 0x000fe2000a7fe4ff */
[----:B------:R-:W-:Y:S08]  /*2d40*/  @P3 BRA `(.L_x_51) ;  /* 0x00000000000c3947 */ /* 0x000ff00003800000 */
[----:B------:R-:W2:Y:S02]  /*2d50*/  LDG.E.U8 R169, desc[UR36][R176.64+0x9] ;  /* 0x00000924b0a97981 */ /* 0x000ea4000c1e1100 */
[----:B--2---:R-:W-:-:S05]  /*2d60*/  PRMT R171, R169, 0x8880, RZ ;  /* 0x00008880a9ab7816 */ /* 0x004fca00000000ff */
[----:B------:R-:W-:-:S07]  /*2d70*/  IMAD R171, R171, R170, RZ ;  /* 0x000000aaabab7224 */ /* 0x000fce00078e02ff */
.L_x_51:
[----:B------:R-:W-:Y:S05]  /*2d80*/  BSYNC B1 ;  /* 0x0000000000017941 */ /* 0x000fea0003800000 */
.L_x_50:
[----:B------:R-:W-:Y:S01]  /*2d90*/  @!P3 IMAD R127, R127, R168, R171 ;  /* 0x000000a87f7fb224 */ /* 0x000fe200078e02ab */
[----:B------:R-:W-:Y:S04]  /*2da0*/  BSSY B1, `(.L_x_52) ;  /* 0x0000006000017945 */ /* 0x000fe80003800000 */
[----:B------:R2:W-:Y:S01]  /*2db0*/  @!P3 STG.E.U8 desc[UR36][R120.64+0x9], R127 ;  /* 0x0000097f7800b986 */ /* 0x0005e2000c101124 */
[----:B------:R-:W-:Y:S05]  /*2dc0*/  @P5 BRA `(.L_x_53) ;  /* 0x00000000000c5947 */ /* 0x000fea0003800000 */
[----:B------:R-:W3:Y:S02]  /*2dd0*/  LDG.E.U8 R169, desc[UR36][R174.64+0x10] ;  /* 0x00001024aea97981 */ /* 0x000ee4000c1e1100 */
[----:B---3--:R-:W-:-:S05]  /*2de0*/  PRMT R171, R169, 0x8880, RZ ;  /* 0x00008880a9ab7816 */ /* 0x008fca00000000ff */
[----:B------:R-:W-:-:S07]  /*2df0*/  IMAD R171, R171, R170, RZ ;  /* 0x000000aaabab7224 */ /* 0x000fce00078e02ff */
.L_x_53:
[----:B------:R-:W-:Y:S05]  /*2e00*/  BSYNC B1 ;  /* 0x0000000000017941 */ /* 0x000fea0003800000 */
.L_x_52:
        /* <DEDUP_REMOVED lines=12> */
.L_x_55:
[----:B------:R-:W-:Y:S05]  /*2ed0*/  BSYNC B1 ;  /* 0x0000000000017941 */ /* 0x000fea0003800000 */
.L_x_54:
        /* <DEDUP_REMOVED lines=10> */
.L_x_57:
[----:B------:R-:W-:Y:S05]  /*2f80*/  BSYNC B1 ;  /* 0x0000000000017941 */ /* 0x000fea0003800000 */
.L_x_56:
[----:B------:R-:W-:Y:S01]  /*2f90*/  @!P2 IMAD R125, R130, R168, R171 ;  /* 0x000000a8827da224 */ /* 0x000fe200078e02ab */
[----:B------:R-:W-:Y:S01]  /*2fa0*/  BSSY B1, `(.L_x_58) ;  /* 0x000000a000017945 */ /* 0x000fe20003800000 */
[C---:B------:R-:W-:Y:S02]  /*2fb0*/  ISETP.LT.OR P5, PT, R3.reuse, 0x19, !P0 ;  /* 0x000000190300780c */ /* 0x040fe400047a1670 */
[----:B------:R-:W-:Y:S01]  /*2fc0*/  ISETP.LT.OR P3, PT, R3, 0x19, !P1 ;  /* 0x000000190300780c */ /* 0x000fe20004f61670 */
[----:B------:R2:W-:Y:S01]  /*2fd0*/  @!P2 STG.E.U8 desc[UR36][R122.64+0x10], R125 ;  /* 0x0000107d7a00a986 */ /* 0x0005e2000c101124 */
[----:B-1----:R-:W-:-:S04]  /*2fe0*/  @!P4 IADD3 R120, P2, R172, UR41, RZ ;  /* 0x00000029ac78cc10 */ /* 0x002fc8000ff5e0ff */
[----:B------:R-:W-:Y:S01]  /*2ff0*/  @!P4 IADD3.X R121, R173, UR40, RZ, P2, !PT ;  /* 0x00000028ad79cc10 */ /* 0x000fe200097fe4ff */
[----:B------:R-:W-:Y:S08]  /*3000*/  @P4 BRA `(.L_x_59) ;  /* 0x00000000000c4947 */ /* 0x000ff00003800000 */
[----:B------:R-:W3:Y:S02]  /*3010*/  LDG.E.U8 R169, desc[UR36][R176.64+0x11] ;  /* 0x00001124b0a97981 */ /* 0x000ee4000c1e1100 */
[----:B---3--:R-:W-:-:S05]  /*3020*/  PRMT R171, R169, 0x8880, RZ ;  /* 0x00008880a9ab7816 */ /* 0x008fca00000000ff */
[----:B------:R-:W-:-:S07]  /*3030*/  IMAD R171, R171, R170, RZ ;  /* 0x000000aaabab7224 */ /* 0x000fce00078e02ff */
.L_x_59:
[----:B------:R-:W-:Y:S05]  /*3040*/  BSYNC B1 ;  /* 0x0000000000017941 */ /* 0x000fea0003800000 */
.L_x_58:
[----:B------:R-:W-:Y:S01]  /*3050*/  @!P4 IMAD R131, R131, R168, R171 ;  /* 0x000000a88383c224 */ /* 0x000fe200078e02ab */
[----:B------:R-:W-:Y:S04]  /*3060*/  BSSY B1, `(.L_x_60) ;  /* 0x0000006000017945 */ /* 0x000fe80003800000 */
[----:B------:R1:W-:Y:S01]  /*3070*/  @!P4 STG.E.U8 desc[UR36][R120.64+0x11], R131 ;  /* 0x000011837800c986 */ /* 0x0003e2000c101124 */
[----:B------:R-:W-:Y:S05]  /*3080*/  @P5 BRA `(.L_x_61) ;  /* 0x00000000000c5947 */ /* 0x000fea0003800000 */
[----:B------:R-:W3:Y:S02]  /*3090*/  LDG.E.U8 R169, desc[UR36][R174.64+0x18] ;  /* 0x00001824aea97981 */ /* 0x000ee4000c1e1100 */
[----:B---3--:R-:W-:-:S05]  /*30a0*/  PRMT R171, R169, 0x8880, RZ ;  /* 0x00008880a9ab7816 */ /* 0x008fca00000000ff */
[----:B------:R-:W-:-:S07]  /*30b0*/  IMAD R171, R171, R170, RZ ;  /* 0x000000aaabab7224 */ /* 0x000fce00078e02ff */
.L_x_61:
[----:B------:R-:W-:Y:S05]  /*30c0*/  BSYNC B1 ;  /* 0x0000000000017941 */ /* 0x000fea0003800000 */
.L_x_60:
[C---:B------:R-:W-:Y:S01]  /*30d0*/  ISETP.LT.OR P2, PT, R3.reuse, 0x1a, !P0 ;  /* 0x0000001a0300780c */ /* 0x040fe20004741670 */
[----:B--2---:R-:W-:Y:S01]  /*30e0*/  @!P5 IMAD R125, R132, R168, R171 ;  /* 0x000000a8847dd224 */ /* 0x004fe200078e02ab */
[----:B------:R-:W-:Y:S01]  /*30f0*/  BSSY B1, `(.L_x_62) ;  /* 0x000000a000017945 */ /* 0x000fe20003800000 */
[----:B-1----:R-:W-:Y:S01]  /*3100*/  @!P5 IMAD.MOV.U32 R120, RZ, RZ, R172 ;  /* 0x000000ffff78d224 */ /* 0x002fe200078e00ac */
        /* <DEDUP_REMOVED lines=8> */
.L_x_63:
[----:B------:R-:W-:Y:S05]  /*3190*/  BSYNC B1 ;  /* 0x0000000000017941 */ /* 0x000fea0003800000 */
.L_x_62:
        /* <DEDUP_REMOVED lines=10> */
.L_x_65:
[----:B------:R-:W-:Y:S05]  /*3240*/  BSYNC B1 ;  /* 0x0000000000017941 */ /* 0x000fea0003800000 */
.L_x_64:
        /* <DEDUP_REMOVED lines=11> */
.L_x_67:
[----:B------:R-:W-:Y:S05]  /*3300*/  BSYNC B1 ;  /* 0x0000000000017941 */ /* 0x000fea0003800000 */
.L_x_66:
[----:B------:R-:W-:Y:S01]  /*3310*/  @!P4 IMAD R135, R135, R168, R171 ;  /* 0x000000a88787c224 */ /* 0x000fe200078e02ab */
[----:B------:R-:W-:Y:S04]  /*3320*/  BSSY B1, `(.L_x_68) ;  /* 0x0000006000017945 */ /* 0x000fe80003800000 */
[----:B------:R1:W-:Y:S01]  /*3330*/  @!P4 STG.E.U8 desc[UR36][R120.64+0x19], R135 ;  /* 0x000019877800c986 */ /* 0x0003e2000c101124 */
[----:B------:R-:W-:Y:S05]  /*3340*/  @P5 BRA `(.L_x_69) ;  /* 0x00000000000c5947 */ /* 0x000fea0003800000 */
[----:B------:R-:W3:Y:S02]  /*3350*/  LDG.E.U8 R169, desc[UR36][R174.64+0x20] ;  /* 0x00002024aea97981 */ /* 0x000ee4000c1e1100 */
[----:B---3--:R-:W-:-:S05]  /*3360*/  PRMT R171, R169, 0x8880, RZ ;  /* 0x00008880a9ab7816 */ /* 0x008fca00000000ff */
[----:B------:R-:W-:-:S07]  /*3370*/  IMAD R171, R171, R170, RZ ;  /* 0x000000aaabab7224 */ /* 0x000fce00078e02ff */
.L_x_69:
[----:B------:R-:W-:Y:S05]  /*3380*/  BSYNC B1 ;  /* 0x0000000000017941 */ /* 0x000fea0003800000 */
.L_x_68:
        /* <DEDUP_REMOVED lines=12> */
.L_x_71:
[----:B------:R-:W-:Y:S05]  /*3450*/  BSYNC B1 ;  /* 0x0000000000017941 */ /* 0x000fea0003800000 */
.L_x_70:
        /* <DEDUP_REMOVED lines=10> */
.L_x_73:
[----:B------:R-:W-:Y:S05]  /*3500*/  BSYNC B1 ;  /* 0x0000000000017941 */ /* 0x000fea0003800000 */
.L_x_72:
        /* <DEDUP_REMOVED lines=11> */
.L_x_75:
[----:B------:R-:W-:Y:S05]  /*35c0*/  BSYNC B1 ;  /* 0x0000000000017941 */ /* 0x000fea0003800000 */
.L_x_74:
[----:B------:R-:W-:Y:S01]  /*35d0*/  @!P4 IMAD R139, R139, R168, R171 ;  /* 0x000000a88b8bc224 */ /* 0x000fe200078e02ab */
[----:B------:R-:W-:Y:S04]  /*35e0*/  BSSY B1, `(.L_x_76) ;  /* 0x0000006000017945 */ /* 0x000fe80003800000 */
[----:B------:R1:W-:Y:S01]  /*35f0*/  @!P4 STG.E.U8 desc[UR36][R120.64+0x21], R139 ;  /* 0x0000218b7800c986 */ /* 0x0003e2000c101124 */
[----:B------:R-:W-:Y:S05]  /*3600*/  @P5 BRA `(.L_x_77) ;  /* 0x00000000000c5947 */ /* 0x000fea0003800000 */
[----:B------:R-:W3:Y:S02]  /*3610*/  LDG.E.U8 R169, desc[UR36][R174.64+0x28] ;  /* 0x00002824aea97981 */ /* 0x000ee4000c1e1100 */
[----:B---3--:R-:W-:-:S05]  /*3620*/  PRMT R171, R169, 0x8880, RZ ;  /* 0x00008880a9ab7816 */ /* 0x008fca00000000ff */
[----:B------:R-:W-:-:S07]  /*3630*/  IMAD R171, R171, R170, RZ ;  /* 0x000000aaabab7224 */ /* 0x000fce00078e02ff */
.L_x_77:
[----:B------:R-:W-:Y:S05]  /*3640*/  BSYNC B1 ;  /* 0x0000000000017941 */ /* 0x000fea0003800000 */
.L_x_76:
        /* <DEDUP_REMOVED lines=12> */
.L_x_79:
[----:B------:R-:W-:Y:S05]  /*3710*/  BSYNC B1 ;  /* 0x0000000000017941 */ /* 0x000fea0003800000 */
.L_x_78:
        /* <DEDUP_REMOVED lines=10> */
.L_x_81:
[----:B------:R-:W-:Y:S05]  /*37c0*/  BSYNC B1 ;  /* 0x0000000000017941 */ /* 0x000fea0003800000 */
.L_x_80:
        /* <DEDUP_REMOVED lines=11> */
.L_x_83:
[----:B------:R-:W-:Y:S05]  /*3880*/  BSYNC B1 ;  /* 0x0000000000017941 */ /* 0x000fea0003800000 */
.L_x_82:
[----:B------:R-:W-:Y:S01]  /*3890*/  @!P4 IMAD R143, R143, R168, R171 ;  /* 0x000000a88f8fc224 */ /* 0x000fe200078e02ab */
[----:B------:R-:W-:Y:S04]  /*38a0*/  BSSY B1, `(.L_x_84) ;  /* 0x0000006000017945 */ /* 0x000fe80003800000 */
[----:B------:R1:W-:Y:S01]  /*38b0*/  @!P4 STG.E.U8 desc[UR36][R120.64+0x29], R143 ;  /* 0x0000298f7800c986 */ /* 0x0003e2000c101124 */
[----:B------:R-:W-:Y:S05]  /*38c0*/  @P5 BRA `(.L_x_85) ;  /* 0x00000000000c5947 */ /* 0x000fea0003800000 */
[----:B------:R-:W3:Y:S02]  /*38d0*/  LDG.E.U8 R169, desc[UR36][R174.64+0x30] ;  /* 0x00003024aea97981 */ /* 0x000ee4000c1e1100 */
[----:B---3--:R-:W-:-:S05]  /*38e0*/  PRMT R171, R169, 0x8880, RZ ;  /* 0x00008880a9ab7816 */ /* 0x008fca00000000ff */
[----:B------:R-:W-:-:S07]  /*38f0*/  IMAD R171, R171, R170, RZ ;  /* 0x000000aaabab7224 */ /* 0x000fce00078e02ff */
.L_x_85:
[----:B------:R-:W-:Y:S05]  /*3900*/  BSYNC B1 ;  /* 0x0000000000017941 */ /* 0x000fea0003800000 */
.L_x_84:
        /* <DEDUP_REMOVED lines=12> */
.L_x_87:
[----:B------:R-:W-:Y:S05]  /*39d0*/  BSYNC B1 ;  /* 0x0000000000017941 */ /* 0x000fea0003800000 */
.L_x_86:
        /* <DEDUP_REMOVED lines=10> */
.L_x_89:
[----:B------:R-:W-:Y:S05]  /*3a80*/  BSYNC B1 ;  /* 0x0000000000017941 */ /* 0x000fea0003800000 */
.L_x_88:
        /* <DEDUP_REMOVED lines=11> */
.L_x_91:
[----:B------:R-:W-:Y:S05]  /*3b40*/  BSYNC B1 ;  /* 0x0000000000017941 */ /* 0x000fea0003800000 */
.L_x_90:
[----:B------:R-:W-:Y:S01]  /*3b50*/  @!P4 IMAD R147, R147, R168, R171 ;  /* 0x000000a89393c224 */ /* 0x000fe200078e02ab */
[----:B------:R-:W-:Y:S04]  /*3b60*/  BSSY B1, `(.L_x_92) ;  /* 0x0000006000017945 */ /* 0x000fe80003800000 */
[----:B------:R1:W-:Y:S01]  /*3b70*/  @!P4 STG.E.U8 desc[UR36][R120.64+0x31], R147 ;  /* 0x000031937800c986 */ /* 0x0003e2000c101124 */
[----:B------:R-:W-:Y:S05]  /*3b80*/  @P5 BRA `(.L_x_93) ;  /* 0x00000000000c5947 */ /* 0x000fea0003800000 */
[----:B------:R-:W3:Y:S02]  /*3b90*/  LDG.E.U8 R169, desc[UR36][R174.64+0x38] ;  /* 0x00003824aea97981 */ /* 0x000ee4000c1e1100 */
[----:B---3--:R-:W-:-:S05]  /*3ba0*/  PRMT R171, R169, 0x8880, RZ ;  /* 0x00008880a9ab7816 */ /* 0x008fca00000000ff */
[----:B------:R-:W-:-:S07]  /*3bb0*/  IMAD R171, R171, R170, RZ ;  /* 0x000000aaabab7224 */ /* 0x000fce00078e02ff */
.L_x_93:
[----:B------:R-:W-:Y:S05]  /*3bc0*/  BSYNC B1 ;  /* 0x0000000000017941 */ /* 0x000fea0003800000 */
.L_x_92:
        /* <DEDUP_REMOVED lines=12> */
.L_x_95:
[----:B------:R-:W-:Y:S05]  /*3c90*/  BSYNC B1 ;  /* 0x0000000000017941 */ /* 0x000fea0003800000 */
.L_x_94:
        /* <DEDUP_REMOVED lines=10> */
.L_x_97:
[----:B------:R-:W-:Y:S05]  /*3d40*/  BSYNC B1 ;  /* 0x0000000000017941 */ /* 0x000fea0003800000 */
.L_x_96:
        /* <DEDUP_REMOVED lines=11> */
.L_x_99:
[----:B------:R-:W-:Y:S05]  /*3e00*/  BSYNC B1 ;  /* 0x0000000000017941 */ /* 0x000fea0003800000 */
.L_x_98:
[----:B------:R-:W-:Y:S01]  /*3e10*/  @!P4 IMAD R151, R151, R168, R171 ;  /* 0x000000a89797c224 */ /* 0x000fe200078e02ab */
[----:B------:R-:W-:Y:S04]  /*3e20*/  BSSY B1, `(.L_x_100) ;  /* 0x0000006000017945 */ /* 0x000fe80003800000 */
[----:B------:R1:W-:Y:S01]  /*3e30*/  @!P4 STG.E.U8 desc[UR36][R120.64+0x39], R151 ;  /* 0x000039977800c986 */ /* 0x0003e2000c101124 */
[----:B------:R-:W-:Y:S05]  /*3e40*/  @P5 BRA `(.L_x_101) ;  /* 0x00000000000c5947 */ /* 0x000fea0003800000 */
[----:B------:R-:W3:Y:S02]  /*3e50*/  LDG.E.U8 R169, desc[UR36][R174.64+0x40] ;  /* 0x00004024aea97981 */ /* 0x000ee4000c1e1100 */
[----:B---3--:R-:W-:-:S05]  /*3e60*/  PRMT R171, R169, 0x8880, RZ ;  /* 0x00008880a9ab7816 */ /* 0x008fca00000000ff */
[----:B------:R-:W-:-:S07]  /*3e70*/  IMAD R171, R171, R170, RZ ;  /* 0x000000aaabab7224 */ /* 0x000fce00078e02ff */
.L_x_101:
[----:B------:R-:W-:Y:S05]  /*3e80*/  BSYNC B1 ;  /* 0x0000000000017941 */ /* 0x000fea0003800000 */
.L_x_100:
        /* <DEDUP_REMOVED lines=12> */
.L_x_103:
[----:B------:R-:W-:Y:S05]  /*3f50*/  BSYNC B1 ;  /* 0x0000000000017941 */ /* 0x000fea0003800000 */
.L_x_102:
        /* <DEDUP_REMOVED lines=10> */
.L_x_105:
[----:B------:R-:W-:Y:S05]  /*4000*/  BSYNC B1 ;  /* 0x0000000000017941 */ /* 0x000fea0003800000 */
.L_x_104:
        /* <DEDUP_REMOVED lines=11> */
.L_x_107:
[----:B------:R-:W-:Y:S05]  /*40c0*/  BSYNC B1 ;  /* 0x0000000000017941 */ /* 0x000fea0003800000 */
.L_x_106:
[----:B------:R-:W-:Y:S01]  /*40d0*/  @!P4 IMAD R155, R155, R168, R171 ;  /* 0x000000a89b9bc224 */ /* 0x000fe200078e02ab */
[----:B------:R-:W-:Y:S04]  /*40e0*/  BSSY B1, `(.L_x_108) ;  /* 0x0000006000017945 */ /* 0x000fe80003800000 */
[----:B------:R1:W-:Y:S01]  /*40f0*/  @!P4 STG.E.U8 desc[UR36][R120.64+0x41], R155 ;  /* 0x0000419b7800c986 */ /* 0x0003e2000c101124 */
[----:B------:R-:W-:Y:S05]  /*4100*/  @P5 BRA `(.L_x_109) ;  /* 0x00000000000c5947 */ /* 0x000fea0003800000 */
[----:B------:R-:W3:Y:S02]  /*4110*/  LDG.E.U8 R169, desc[UR36][R174.64+0x48] ;  /* 0x00004824aea97981 */ /* 0x000ee4000c1e1100 */
[----:B---3--:R-:W-:-:S05]  /*4120*/  PRMT R171, R169, 0x8880, RZ ;  /* 0x00008880a9ab7816 */ /* 0x008fca00000000ff */
[----:B------:R-:W-:-:S07]  /*4130*/  IMAD R171, R171, R170, RZ ;  /* 0x000000aaabab7224 */ /* 0x000fce00078e02ff */
.L_x_109:
[----:B------:R-:W-:Y:S05]  /*4140*/  BSYNC B1 ;  /* 0x0000000000017941 */ /* 0x000fea0003800000 */
.L_x_108:
        /* <DEDUP_REMOVED lines=12> */
.L_x_111:
[----:B------:R-:W-:Y:S05]  /*4210*/  BSYNC B1 ;  /* 0x0000000000017941 */ /* 0x000fea0003800000 */
.L_x_110:
        /* <DEDUP_REMOVED lines=10> */
.L_x_113:
[----:B------:R-:W-:Y:S05]  /*42c0*/  BSYNC B1 ;  /* 0x0000000000017941 */ /* 0x000fea0003800000 */
.L_x_112:
        /* <DEDUP_REMOVED lines=11> */
.L_x_115:
[----:B------:R-:W-:Y:S05]  /*4380*/  BSYNC B1 ;  /* 0x0000000000017941 */ /* 0x000fea0003800000 */
.L_x_114:
[----:B------:R-:W-:Y:S01]  /*4390*/  @!P2 IMAD R159, R159, R168, R171 ;  /* 0x000000a89f9fa224 */ /* 0x000fe200078e02ab */
[----:B------:R-:W-:Y:S04]  /*43a0*/  BSSY B1, `(.L_x_116) ;  /* 0x0000006000017945 */ /* 0x000fe80003800000 */
[----:B------:R1:W-:Y:S01]  /*43b0*/  @!P2 STG.E.U8 desc[UR36][R120.64+0x49], R159 ;  /* 0x0000499f7800a986 */ /* 0x0003e2000c101124 */
[----:B------:R-:W-:Y:S05]  /*43c0*/  @P5 BRA `(.L_x_117) ;  /* 0x00000000000c5947 */ /* 0x000fea0003800000 */
[----:B------:R-:W3:Y:S02]  /*43d0*/  LDG.E.U8 R169, desc[UR36][R174.64+0x50] ;  /* 0x00005024aea97981 */ /* 0x000ee4000c1e1100 */
[----:B---3--:R-:W-:-:S05]  /*43e0*/  PRMT R171, R169, 0x8880, RZ ;  /* 0x00008880a9ab7816 */ /* 0x008fca00000000ff */
[----:B------:R-:W-:-:S07]  /*43f0*/  IMAD R171, R171, R170, RZ ;  /* 0x000000aaabab7224 */ /* 0x000fce00078e02ff */
.L_x_117:
[----:B------:R-:W-:Y:S05]  /*4400*/  BSYNC B1 ;  /* 0x0000000000017941 */ /* 0x000fea0003800000 */
.L_x_116:
        /* <DEDUP_REMOVED lines=12> */
.L_x_119:
[----:B------:R-:W-:Y:S05]  /*44d0*/  BSYNC B1 ;  /* 0x0000000000017941 */ /* 0x000fea0003800000 */
.L_x_118:
        /* <DEDUP_REMOVED lines=10> */
.L_x_121:
[----:B------:R-:W-:Y:S05]  /*4580*/  BSYNC B1 ;  /* 0x0000000000017941 */ /* 0x000fea0003800000 */
.L_x_120:
[----:B------:R-:W-:Y:S01]  /*4590*/  @!P4 IMAD R125, R162, R168, R171 ;  /* 0x000000a8a27dc224 */ /* 0x000fe200078e02ab */
[----:B-1----:R-:W-:Y:S01]  /*45a0*/  @!P2 IADD3 R120, P5, R172, UR41, RZ ;  /* 0x00000029ac78ac10 */ /* 0x002fe2000ffbe0ff */
[----:B------:R-:W-:Y:S01]  /*45b0*/  BSSY B1, `(.L_x_122) ;  /* 0x000000c000017945 */ /* 0x000fe20003800000 */
[----:B------:R-:W-:Y:S02]  /*45c0*/  IADD3 R127, P3, R7, 0x80, RZ ;  /* 0x00000080077f7810 */ /* 0x000fe40007f7e0ff */
[----:B------:R1:W-:Y:S01]  /*45d0*/  @!P4 STG.E.U8 desc[UR36][R122.64+0x50], R125 ;  /* 0x0000507d7a00c986 */ /* 0x0003e2000c101124 */
[----:B------:R-:W-:Y:S02]  /*45e0*/  @!P2 IADD3.X R121, R173, UR40, RZ, P5, !PT ;  /* 0x00000028ad79ac10 */ /* 0x000fe4000affe4ff */
[C---:B------:R-:W-:Y:S02]  /*45f0*/  ISETP.LT.OR P4, PT, R3.reuse, 0x59, !P0 ;  /* 0x000000590300780c */ /* 0x040fe40004781670 */
[----:B------:R-:W-:-:S02]  /*4600*/  ISETP.LT.OR P5, PT, R3, 0x59, !P1 ;  /* 0x000000590300780c */ /* 0x000fc40004fa1670 */
[C---:B------:R-:W-:Y:S02]  /*4610*/  ISETP.LT.OR P0, PT, R3.reuse, 0x5a, !P0 ;  /* 0x0000005a0300780c */ /* 0x040fe40004701670 */
[----:B------:R-:W-:Y:S01]  /*4620*/  ISETP.LT.OR P1, PT, R3, 0x5a, !P1 ;  /* 0x0000005a0300780c */ /* 0x000fe20004f21670 */
[----:B------:R-:W-:-:S12]  /*4630*/  @P2 BRA `(.L_x_123) ;  /* 0x00000000000c2947 */ /* 0x000fd80003800000 */
[----:B------:R-:W2:Y:S02]  /*4640*/  LDG.E.U8 R169, desc[UR36][R176.64+0x51] ;  /* 0x00005124b0a97981 */ /* 0x000ea4000c1e1100 */
[----:B--2---:R-:W-:-:S05]  /*4650*/  PRMT R171, R169, 0x8880, RZ ;  /* 0x00008880a9ab7816 */ /* 0x004fca00000000ff */
[----:B------:R-:W-:-:S07]  /*4660*/  IMAD R171, R171, R170, RZ ;  /* 0x000000aaabab7224 */ /* 0x000fce00078e02ff */
.L_x_123:
[----:B------:R-:W-:Y:S05]  /*4670*/  BSYNC B1 ;  /* 0x0000000000017941 */ /* 0x000fea0003800000 */
.L_x_122:
[----:B------:R-:W-:Y:S01]  /*4680*/  @!P2 IMAD R163, R163, R168, R171 ;  /* 0x000000a8a3a3a224 */ /* 0x000fe200078e02ab */
[----:B------:R-:W-:Y:S04]  /*4690*/  BSSY B1, `(.L_x_124) ;  /* 0x0000006000017945 */ /* 0x000fe80003800000 */
[----:B------:R2:W-:Y:S01]  /*46a0*/  @!P2 STG.E.U8 desc[UR36][R120.64+0x51], R163 ;  /* 0x000051a37800a986 */ /* 0x0005e2000c101124 */
[----:B------:R-:W-:Y:S05]  /*46b0*/  @P4 BRA `(.L_x_125) ;  /* 0x00000000000c4947 */ /* 0x000fea0003800000 */
[----:B------:R-:W3:Y:S02]  /*46c0*/  LDG.E.U8 R169, desc[UR36][R174.64+0x58] ;  /* 0x00005824aea97981 */ /* 0x000ee4000c1e1100 */
[----:B---3--:R-:W-:-:S05]  /*46d0*/  PRMT R171, R169, 0x8880, RZ ;  /* 0x00008880a9ab7816 */ /* 0x008fca00000000ff */
[----:B------:R-:W-:-:S07]  /*46e0*/  IMAD R171, R171, R170, RZ ;  /* 0x000000aaabab7224 */ /* 0x000fce00078e02ff */
.L_x_125:
[----:B------:R-:W-:Y:S05]  /*46f0*/  BSYNC B1 ;  /* 0x0000000000017941 */ /* 0x000fea0003800000 */
.L_x_124:
[----:B-1----:R-:W-:Y:S01]  /*4700*/  @!P4 IMAD R123, R164, R168, R171 ;  /* 0x000000a8a47bc224 */ /* 0x002fe200078e02ab */
[----:B------:R-:W-:Y:S01]  /*4710*/  BSSY B1, `(.L_x_126) ;  /* 0x0000008000017945 */ /* 0x000fe20003800000 */
[----:B--2---:R-:W-:Y:S02]  /*4720*/  @!P4 IMAD.MOV.U32 R120, RZ, RZ, R172 ;  /* 0x000000ffff78c224 */ /* 0x004fe400078e00ac */
[----:B------:R-:W-:-:S05]  /*4730*/  @!P4 IMAD.MOV.U32 R121, RZ, RZ, R173 ;  /* 0x000000ffff79c224 */ /* 0x000fca00078e00ad */
[----:B------:R1:W-:Y:S01]  /*4740*/  @!P4 STG.E.U8 desc[UR36][R120.64+0x58], R123 ;  /* 0x0000587b7800c986 */ /* 0x0003e2000c101124 */
[----:B------:R-:W-:Y:S05]  /*4750*/  @P0 BRA `(.L_x_127) ;  /* 0x00000000000c0947 */ /* 0x000fea0003800000 */
[----:B------:R-:W2:Y:S02]  /*4760*/  LDG.E.U8 R169, desc[UR36][R174.64+0x59] ;  /* 0x00005924aea97981 */ /* 0x000ea4000c1e1100 */
[----:B--2---:R-:W-:-:S05]  /*4770*/  PRMT R171, R169, 0x8880, RZ ;  /* 0x00008880a9ab7816 */ /* 0x004fca00000000ff */
[----:B------:R-:W-:-:S07]  /*4780*/  IMAD R171, R171, R170, RZ ;  /* 0x000000aaabab7224 */ /* 0x000fce00078e02ff */
.L_x_127:
[----:B------:R-:W-:Y:S05]  /*4790*/  BSYNC B1 ;  /* 0x0000000000017941 */ /* 0x000fea0003800000 */
.L_x_126:
[----:B-1----:R-:W-:Y:S01]  /*47a0*/  IMAD.X R121, RZ, RZ, R11, P3 ;  /* 0x000000ffff797224 */ /* 0x002fe200018e060b */
[C---:B------:R-:W-:Y:S01]  /*47b0*/  @!P5 IADD3 R124, P2, R172.reuse, UR41, RZ ;  /* 0x00000029ac7cdc10 */ /* 0x040fe2000ff5e0ff */
[----:B------:R-:W-:Y:S01]  /*47c0*/  @!P0 IMAD R165, R165, R168, R171 ;  /* 0x000000a8a5a58224 */ /* 0x000fe200078e02ab */
[----:B------:R-:W-:Y:S01]  /*47d0*/  BSSY B1, `(.L_x_128) ;  /* 0x000000b000017945 */ /* 0x000fe20003800000 */
[----:B------:R-:W-:Y:S01]  /*47e0*/  IMAD R122, R121, R12, RZ ;  /* 0x0000000c797a7224 */ /* 0x000fe200078e02ff */
[----:B------:R-:W-:Y:S01]  /*47f0*/  @!P1 IADD3 R126, P3, R172, UR41, RZ ;  /* 0x00000029ac7e9c10 */ /* 0x000fe2000ff7e0ff */
[----:B------:R-:W-:Y:S01]  /*4800*/  @!P0 IMAD.MOV.U32 R120, RZ, RZ, R172 ;  /* 0x000000ffff788224 */ /* 0x000fe200078e00ac */
[----:B------:R-:W-:Y:S01]  /*4810*/  @!P5 IADD3.X R125, R173, UR40, RZ, P2, !PT ;  /* 0x00000028ad7ddc10 */ /* 0x000fe200097fe4ff */
[----:B------:R-:W-:-:S05]  /*4820*/  @!P0 IMAD.MOV.U32 R121, RZ, RZ, R173 ;  /* 0x000000ffff798224 */ /* 0x000fca00078e00ad */
[----:B------:R1:W-:Y:S01]  /*4830*/  @!P0 STG.E.U8 desc[UR36][R120.64+0x59], R165 ;  /* 0x000059a578008986 */ /* 0x0003e2000c101124 */
[----:B------:R-:W-:Y:S05]  /*4840*/  @P5 BRA `(.L_x_129) ;  /* 0x00000000000c5947 */ /* 0x000fea0003800000 */
[----:B------:R-:W2:Y:S02]  /*4850*/  LDG.E.U8 R169, desc[UR36][R176.64+0x58] ;  /* 0x00005824b0a97981 */ /* 0x000ea4000c1e1100 */
[----:B--2---:R-:W-:-:S05]  /*4860*/  PRMT R171, R169, 0x8880, RZ ;  /* 0x00008880a9ab7816 */ /* 0x004fca00000000ff */
[----:B------:R-:W-:-:S07]  /*4870*/  IMAD R171, R171, R170, RZ ;  /* 0x000000aaabab7224 */ /* 0x000fce00078e02ff */
.L_x_129:
[----:B------:R-:W-:Y:S05]  /*4880*/  BSYNC B1 ;  /* 0x0000000000017941 */ /* 0x000fea0003800000 */
.L_x_128:
[----:B------:R-:W-:Y:S01]  /*4890*/  @!P5 IMAD R129, R166, R168, R171 ;  /* 0x000000a8a681d224 */ /* 0x000fe200078e02ab */
[----:B------:R-:W-:Y:S01]  /*48a0*/  BSSY B1, `(.L_x_130) ;  /* 0x0000009000017945 */ /* 0x000fe20003800000 */
[C---:B------:R-:W-:Y:S02]  /*48b0*/  IMAD R131, R127.reuse, R13, R122 ;  /* 0x0000000d7f837224 */ /* 0x040fe400078e027a */
[CC--:B------:R-:W-:Y:S01]  /*48c0*/  IMAD.WIDE.U32 R122, R127.reuse, R12.reuse, R22 ;  /* 0x0000000c7f7a7225 */ /* 0x0c0fe200078e0016 */
[----:B------:R2:W-:Y:S03]  /*48d0*/  @!P5 STG.E.U8 desc[UR36][R124.64+0x58], R129 ;  /* 0x000058817c00d986 */ /* 0x0005e6000c101124 */
[----:B-1----:R-:W-:Y:S01]  /*48e0*/  IMAD.WIDE.U32 R120, R127, R12, R14 ;  /* 0x0000000c7f787225 */ /* 0x002fe200078e000e */
[----:B------:R-:W-:Y:S06]  /*48f0*/  @P1 BRA `(.L_x_131) ;  /* 0x00000000000c1947 */ /* 0x000fec0003800000 */
[----:B------:R-:W3:Y:S02]  /*4900*/  LDG.E.U8 R169, desc[UR36][R176.64+0x59] ;  /* 0x00005924b0a97981 */ /* 0x000ee4000c1e1100 */
[----:B---3--:R-:W-:-:S05]  /*4910*/  PRMT R171, R169, 0x8880, RZ ;  /* 0x00008880a9ab7816 */ /* 0x008fca00000000ff */
[----:B------:R-:W-:-:S07]  /*4920*/  IMAD R171, R171, R170, RZ ;  /* 0x000000aaabab7224 */ /* 0x000fce00078e02ff */
.L_x_131:
[----:B------:R-:W-:Y:S05]  /*4930*/  BSYNC B1 ;  /* 0x0000000000017941 */ /* 0x000fea0003800000 */
.L_x_130:
[----:B------:R-:W-:Y:S01]  /*4940*/  @!P1 IMAD R167, R167, R168, R171 ;  /* 0x000000a8a7a79224 */ /* 0x000fe200078e02ab */
[----:B------:R-:W-:Y:S01]  /*4950*/  @!P1 IADD3.X R127, R173, UR40, RZ, P3, !PT ;  /* 0x00000028ad7f9c10 */ /* 0x000fe20009ffe4ff */
[----:B------:R-:W-:Y:S01]  /*4960*/  IMAD.IADD R123, R131, 0x1, R123 ;  /* 0x00000001837b7824 */ /* 0x000fe200078e027b */
[----:B------:R-:W-:Y:S01]  /*4970*/  ISETP.GE.AND P4, PT, R6, 0x81, PT ;  /* 0x000000810600780c */ /* 0x000fe20003f86270 */
[----:B------:R-:W-:Y:S01]  /*4980*/  BSSY B1, `(.L_x_132) ;  /* 0x0000011000017945 */ /* 0x000fe20003800000 */
[-C--:B------:R-:W-:Y:S01]  /*4990*/  IADD3 R120, P0, R120, R8.reuse, RZ ;  /* 0x0000000878787210 */ /* 0x080fe20007f1e0ff */
[----:B------:R1:W-:Y:S01]  /*49a0*/  @!P1 STG.E.U8 desc[UR36][R126.64+0x59], R167 ;  /* 0x000059a77e009986 */ /* 0x0003e2000c101124 */
[----:B------:R-:W-:Y:S02]  /*49b0*/  ISETP.LT.OR P1, PT, R3, 0x1, !P4 ;  /* 0x000000010300780c */ /* 0x000fe40006721670 */
[----:B------:R-:W-:Y:S02]  /*49c0*/  IADD3 R122, P2, P3, R20, R8, R122 ;  /* 0x00000008147a7210 */ /* 0x000fe40007b5e07a */
[----:B------:R-:W-:-:S02]  /*49d0*/  IADD3.X R121, R9, R121, R131, P0, !PT ;  /* 0x0000007909797210 */ /* 0x000fc400007fe483 */
[----:B--2---:R-:W-:Y:S02]  /*49e0*/  LEA R124, P5, R4, R172, 0x7 ;  /* 0x000000ac047c7211 */ /* 0x004fe400078a38ff */
[----:B------:R-:W-:Y:S02]  /*49f0*/  ISETP.GE.AND P0, PT, R6, 0x89, PT ;  /* 0x000000890600780c */ /* 0x000fe40003f06270 */
[----:B------:R-:W-:Y:S02]  /*4a00*/  IADD3.X R123, R15, R9, R123, P2, P3 ;  /* 0x000000090f7b7210 */ /* 0x000fe400017e647b */
[----:B------:R-:W-:Y:S02]  /*4a10*/  LEA.HI.X R125, R4, R173, R5, 0x7, P5 ;  /* 0x000000ad047d7211 */ /* 0x000fe400028f3c05 */
[C---:B------:R-:W-:Y:S02]  /*4a20*/  ISETP.LT.OR P3, PT, R3.reuse, 0x2, !P4 ;  /* 0x000000020300780c */ /* 0x040fe40006761670 */
[----:B------:R-:W-:-:S02]  /*4a30*/  ISETP.LT.OR P2, PT, R3, 0x1, !P0 ;  /* 0x000000010300780c */ /* 0x000fc40004741670 */
[----:B------:R-:W-:Y:S01]  /*4a40*/  ISETP.LT.OR P5, PT, R3, 0x2, !P0 ;  /* 0x000000020300780c */ /* 0x000fe200047a1670 */
[----:B-1----:R-:W-:-:S12]  /*4a50*/  @P1 BRA `(.L_x_133) ;  /* 0x00000000000c1947 */ /* 0x002fd80003800000 */
[----:B------:R-:W2:Y:S02]  /*4a60*/  LDG.E.U8 R169, desc[UR36][R120.64] ;  /* 0x0000002478a97981 */ /* 0x000ea4000c1e1100 */
[----:B--2---:R-:W-:-:S05]  /*4a70*/  PRMT R171, R169, 0x8880, RZ ;  /* 0x00008880a9ab7816 */ /* 0x004fca00000000ff */
[----:B------:R-:W-:-:S07]  /*4a80*/  IMAD R171, R171, R170, RZ ;  /* 0x000000aaabab7224 */ /* 0x000fce00078e02ff */
.L_x_133:
[----:B------:R-:W-:Y:S05]  /*4a90*/  BSYNC B1 ;  /* 0x0000000000017941 */ /* 0x000fea0003800000 */
.L_x_132:
[----:B------:R-:W-:Y:S01]  /*4aa0*/  @!P1 IMAD R127, R72, R168, R171 ;  /* 0x000000a8487f9224 */ /* 0x000fe200078e02ab */
[----:B------:R-:W-:Y:S04]  /*4ab0*/  BSSY B1, `(.L_x_134) ;  /* 0x0000006000017945 */ /* 0x000fe80003800000 */
[----:B------:R1:W-:Y:S01]  /*4ac0*/  @!P1 STG.E.U8 desc[UR36][R124.64], R127 ;  /* 0x0000007f7c009986 */ /* 0x0003e2000c101124 */
[----:B------:R-:W-:Y:S05]  /*4ad0*/  @P3 BRA `(.L_x_135) ;  /* 0x00000000000c3947 */ /* 0x000fea0003800000 */
[----:B------:R-:W2:Y:S02]  /*4ae0*/  LDG.E.U8 R169, desc[UR36][R120.64+0x1] ;  /* 0x0000012478a97981 */ /* 0x000ea4000c1e1100 */
[----:B--2---:R-:W-:-:S05]  /*4af0*/  PRMT R171, R169, 0x8880, RZ ;  /* 0x00008880a9ab7816 */ /* 0x004fca00000000ff */
[----:B------:R-:W-:-:S07]  /*4b00*/  IMAD R171, R171, R170, RZ ;  /* 0x000000aaabab7224 */ /* 0x000fce00078e02ff */
.L_x_135:
[----:B------:R-:W-:Y:S05]  /*4b10*/  BSYNC B1 ;  /* 0x0000000000017941 */ /* 0x000fea0003800000 */
.L_x_134:
[----:B-1----:R-:W-:Y:S01]  /*4b20*/  @!P3 IMAD R127, R73, R168, R171 ;  /* 0x000000a8497fb224 */ /* 0x002fe200078e02ab */
[----:B------:R-:W-:Y:S01]  /*4b30*/  BSSY B1, `(.L_x_136) ;  /* 0x0000009000017945 */ /* 0x000fe20003800000 */
[----:B------:R-:W-:-:S03]  /*4b40*/  @!P5 IADD3 R126, P1, R124, UR41, RZ ;  /* 0x000000297c7edc10 */ /* 0x000fc6000ff3e0ff */
[----:B------:R1:W-:Y:S01]  /*4b50*/  @!P3 STG.E.U8 desc[UR36][R124.64+0x1], R127 ;  /* 0x0000017f7c00b986 */ /* 0x0003e2000c101124 */
[----:B------:R-:W-:-:S04]  /*4b60*/  @!P2 IADD3 R72, P3, R124, UR41, RZ ;  /* 0x000000297c48ac10 */ /* 0x000fc8000ff7e0ff */
[----:B------:R-:W-:Y:S01]  /*4b70*/  @!P2 IADD3.X R73, R125, UR40, RZ, P3, !PT ;  /* 0x000000287d49ac10 */ /* 0x000fe20009ffe4ff */
[----:B------:R-:W-:Y:S08]  /*4b80*/  @P2 BRA `(.L_x_137) ;  /* 0x00000000000c2947 */ /* 0x000ff00003800000 */
[----:B------:R-:W2:Y:S02]  /*4b90*/  LDG.E.U8 R169, desc[UR36][R122.64] ;  /* 0x000000247aa97981 */ /* 0x000ea4000c1e1100 */
[----:B--2---:R-:W-:-:S05]  /*4ba0*/  PRMT R171, R169, 0x8880, RZ ;  /* 0x00008880a9ab7816 */ /* 0x004fca00000000ff */
[----:B------:R-:W-:-:S07]  /*4bb0*/  IMAD R171, R171, R170, RZ ;  /* 0x000000aaabab7224 */ /* 0x000fce00078e02ff */
.L_x_137:
[----:B------:R-:W-:Y:S05]  /*4bc0*/  BSYNC B1 ;  /* 0x0000000000017941 */ /* 0x000fea0003800000 */
.L_x_136:
[----:B------:R-:W-:Y:S01]  /*4bd0*/  @!P2 IMAD R129, R74, R168, R171 ;  /* 0x000000a84a81a224 */ /* 0x000fe200078e02ab */
[----:B------:R-:W-:Y:S01]  /*4be0*/  BSSY B1, `(.L_x_138) ;  /* 0x0000007000017945 */ /* 0x000fe20003800000 */
[----:B-1----:R-:W-:-:S03]  /*4bf0*/  @!P5 IADD3.X R127, R125, UR40, RZ, P1, !PT ;  /* 0x000000287d7fdc10 */ /* 0x002fc60008ffe4ff */
[----:B------:R1:W-:Y:S01]  /*4c00*/  @!P2 STG.E.U8 desc[UR36][R72.64], R129 ;  /* 0x000000814800a986 */ /* 0x0003e2000c101124 */
[----:B------:R-:W-:Y:S05]  /*4c10*/  @P5 BRA `(.L_x_139) ;  /* 0x00000000000c5947 */ /* 0x000fea0003800000 */
[----:B------:R-:W2:Y:S02]  /*4c20*/  LDG.E.U8 R169, desc[UR36][R122.64+0x1] ;  /* 0x000001247aa97981 */ /* 0x000ea4000c1e1100 */
[----:B--2---:R-:W-:-:S05]  /*4c30*/  PRMT R171, R169, 0x8880, RZ ;  /* 0x00008880a9ab7816 */ /* 0x004fca00000000ff */
[----:B------:R-:W-:-:S07]  /*4c40*/  IMAD R171, R171, R170, RZ ;  /* 0x000000aaabab7224 */ /* 0x000fce00078e02ff */
.L_x_139:
[----:B------:R-:W-:Y:S05]  /*4c50*/  BSYNC B1 ;  /* 0x0000000000017941 */ /* 0x000fea0003800000 */
.L_x_138:
[----:B------:R-:W-:Y:S01]  /*4c60*/  ISETP.LT.OR P3, PT, R3, 0x9, !P4 ;  /* 0x000000090300780c */ /* 0x000fe20006761670 */
[----:B------:R-:W-:Y:S01]  /*4c70*/  @!P5 IMAD R75, R75, R168, R171 ;  /* 0x000000a84b4bd224 */ /* 0x000fe200078e02ab */
[----:B------:R-:W-:Y:S01]  /*4c80*/  BSSY B1, `(.L_x_140) ;  /* 0x0000009000017945 */ /* 0x000fe20003800000 */
[C---:B------:R-:W-:Y:S02]  /*4c90*/  ISETP.LT.OR P2, PT, R3.reuse, 0xa, !P4 ;  /* 0x0000000a0300780c */ /* 0x040fe40006741670 */
[C---:B------:R-:W-:Y:S01]  /*4ca0*/  ISETP.LT.OR P1, PT, R3.reuse, 0xa, !P0 ;  /* 0x0000000a0300780c */ /* 0x040fe20004721670 */
[----:B------:R2:W-:Y:S01]  /*4cb0*/  @!P5 STG.E.U8 desc[UR36][R126.64+0x1], R75 ;  /* 0x0000014b7e00d986 */ /* 0x0005e2000c101124 */
[----:B------:R-:W-:-:S06]  /*4cc0*/  ISETP.LT.OR P5, PT, R3, 0x9, !P0 ;  /* 0x000000090300780c */ /* 0x000fcc00047a1670 */
[----:B------:R-:W-:Y:S07]  /*4cd0*/  @P3 BRA `(.L_x_141) ;  /* 0x00000000000c3947 */ /* 0x000fee0003800000 */
[----:B------:R-:W3:Y:S02]  /*4ce0*/  LDG.E.U8 R169, desc[UR36][R120.64+0x8] ;  /* 0x0000082478a97981 */ /* 0x000ee4000c1e1100 */
[----:B---3--:R-:W-:-:S05]  /*4cf0*/  PRMT R171, R169, 0x8880, RZ ;  /* 0x00008880a9ab7816 */ /* 0x008fca00000000ff */
[----:B------:R-:W-:-:S07]  /*4d00*/  IMAD R171, R171, R170, RZ ;  /* 0x000000aaabab7224 */ /* 0x000fce00078e02ff */
.L_x_141:
[----:B------:R-:W-:Y:S05]  /*4d10*/  BSYNC B1 ;  /* 0x0000000000017941 */ /* 0x000fea0003800000 */
.L_x_140:
[----:B--2---:R-:W-:Y:S01]  /*4d20*/  @!P3 IMAD R75, R76, R168, R171 ;  /* 0x000000a84c4bb224 */ /* 0x004fe200078e02ab */
[----:B------:R-:W-:Y:S01]  /*4d30*/  BSSY B1, `(.L_x_142) ;  /* 0x0000008000017945 */ /* 0x000fe20003800000 */
[----:B-1----:R-:W-:Y:S02]  /*4d40*/  @!P3 IMAD.MOV.U32 R72, RZ, RZ, R124 ;  /* 0x000000ffff48b224 */ /* 0x002fe400078e007c */
[----:B------:R-:W-:-:S05]  /*4d50*/  @!P3 IMAD.MOV.U32 R73, RZ, RZ, R125 ;  /* 0x000000ffff49b224 */ /* 0x000fca00078e007d */
[----:B------:R1:W-:Y:S01]  /*4d60*/  @!P3 STG.E.U8 desc[UR36][R72.64+0x8], R75 ;  /* 0x0000084b4800b986 */ /* 0x0003e2000c101124 */
[----:B------:R-:W-:Y:S05]  /*4d70*/  @P2 BRA `(.L_x_143) ;  /* 0x00000000000c2947 */ /* 0x000fea0003800000 */
[----:B------:R-:W2:Y:S02]  /*4d80*/  LDG.E.U8 R169, desc[UR36][R120.64+0x9] ;  /* 0x0000092478a97981 */ /* 0x000ea4000c1e1100 */
[----:B--2---:R-:W-:-:S05]  /*4d90*/  PRMT R171, R169, 0x8880, RZ ;  /* 0x00008880a9ab7816 */ /* 0x004fca00000000ff */
[----:B------:R-:W-:-:S07]  /*4da0*/  IMAD R171, R171, R170, RZ ;  /* 0x000000aaabab7224 */ /* 0x000fce00078e02ff */
.L_x_143:
[----:B------:R-:W-:Y:S05]  /*4db0*/  BSYNC B1 ;  /* 0x0000000000017941 */ /* 0x000fea0003800000 */
.L_x_142:
[----:B------:R-:W-:Y:S01]  /*4dc0*/  @!P2 IMAD R77, R77, R168, R171 ;  /* 0x000000a84d4da224 */ /* 0x000fe200078e02ab */
[----:B------:R-:W-:Y:S01]  /*4dd0*/  BSSY B1, `(.L_x_144) ;  /* 0x000000b000017945 */ /* 0x000fe20003800000 */
[----:B-1----:R-:W-:Y:S01]  /*4de0*/  @!P2 IMAD.MOV.U32 R72, RZ, RZ, R124 ;  /* 0x000000ffff48a224 */ /* 0x002fe200078e007c */
[----:B------:R-:W-:Y:S01]  /*4df0*/  @!P1 IADD3 R76, P3, R124, UR41, RZ ;  /* 0x000000297c4c9c10 */ /* 0x000fe2000ff7e0ff */
[----:B------:R-:W-:-:S05]  /*4e00*/  @!P2 IMAD.MOV.U32 R73, RZ, RZ, R125 ;  /* 0x000000ffff49a224 */ /* 0x000fca00078e007d */
[----:B------:R1:W-:Y:S01]  /*4e10*/  @!P2 STG.E.U8 desc[UR36][R72.64+0x9], R77 ;  /* 0x0000094d4800a986 */ /* 0x0003e2000c101124 */
[----:B------:R-:W-:-:S04]  /*4e20*/  @!P5 IADD3 R74, P2, R124, UR41, RZ ;  /* 0x000000297c4adc10 */ /* 0x000fc8000ff5e0ff */
[----:B------:R-:W-:Y:S01]  /*4e30*/  @!P5 IADD3.X R75, R125, UR40, RZ, P2, !PT ;  /* 0x000000287d4bdc10 */ /* 0x000fe200097fe4ff */
[----:B------:R-:W-:Y:S08]  /*4e40*/  @P5 BRA `(.L_x_145) ;  /* 0x00000000000c5947 */ /* 0x000ff00003800000 */
[----:B------:R-:W2:Y:S02]  /*4e50*/  LDG.E.U8 R169, desc[UR36][R122.64+0x8] ;  /* 0x000008247aa97981 */ /* 0x000ea4000c1e1100 */
[----:B--2---:R-:W-:-:S05]  /*4e60*/  PRMT R171, R169, 0x8880, RZ ;  /* 0x00008880a9ab7816 */ /* 0x004fca00000000ff */
[----:B------:R-:W-:-:S07]  /*4e70*/  IMAD R171, R171, R170, RZ ;  /* 0x000000aaabab7224 */ /* 0x000fce00078e02ff */
.L_x_145:
[----:B------:R-:W-:Y:S05]  /*4e80*/  BSYNC B1 ;  /* 0x0000000000017941 */ /* 0x000fea0003800000 */
.L_x_144:
[----:B-1----:R-:W-:Y:S01]  /*4e90*/  @!P5 IMAD R73, R78, R168, R171 ;  /* 0x000000a84e49d224 */ /* 0x002fe200078e02ab */
[----:B------:R-:W-:Y:S01]  /*4ea0*/  BSSY B1, `(.L_x_146) ;  /* 0x0000007000017945 */ /* 0x000fe20003800000 */
[----:B------:R-:W-:-:S03]  /*4eb0*/  @!P1 IADD3.X R77, R125, UR40, RZ, P3, !PT ;  /* 0x000000287d4d9c10 */ /* 0x000fc60009ffe4ff */
[----:B------:R1:W-:Y:S01]  /*4ec0*/  @!P5 STG.E.U8 desc[UR36][R74.64+0x8], R73 ;  /* 0x000008494a00d986 */ /* 0x0003e2000c101124 */
[----:B------:R-:W-:Y:S05]  /*4ed0*/  @P1 BRA `(.L_x_147) ;  /* 0x00000000000c1947 */ /* 0x000fea0003800000 */
[----:B------:R-:W2:Y:S02]  /*4ee0*/  LDG.E.U8 R169, desc[UR36][R122.64+0x9] ;  /* 0x000009247aa97981 */ /* 0x000ea4000c1e1100 */
[----:B--2---:R-:W-:-:S05]  /*4ef0*/  PRMT R171, R169, 0x8880, RZ ;  /* 0x00008880a9ab7816 */ /* 0x004fca00000000ff */
[----:B------:R-:W-:-:S07]  /*4f00*/  IMAD R171, R171, R170, RZ ;  /* 0x000000aaabab7224 */ /* 0x000fce00078e02ff */
.L_x_147:
[----:B------:R-:W-:Y:S05]  /*4f10*/  BSYNC B1 ;  /* 0x0000000000017941 */ /* 0x000fea0003800000 */
.L_x_146:
        /* <DEDUP_REMOVED lines=11> */
.L_x_149:
[----:B------:R-:W-:Y:S05]  /*4fd0*/  BSYNC B1 ;  /* 0x0000000000017941 */ /* 0x000fea0003800000 */
.L_x_148:
[----:B-1----:R-:W-:Y:S01]  /*4fe0*/  @!P3 IMAD R75, R80, R168, R171 ;  /* 0x000000a8504bb224 */ /* 0x002fe200078e02ab */
[----:B------:R-:W-:Y:S01]  /*4ff0*/  BSSY B1, `(.L_x_150) ;  /* 0x0000008000017945 */ /* 0x000fe20003800000 */
[----:B------:R-:W-:Y:S02]  /*5000*/  @!P3 IMAD.MOV.U32 R72, RZ, RZ, R124 ;  /* 0x000000ffff48b224 */ /* 0x000fe400078e007c */
[----:B------:R-:W-:-:S05]  /*5010*/  @!P3 IMAD.MOV.U32 R73, RZ, RZ, R125 ;  /* 0x000000ffff49b224 */ /* 0x000fca00078e007d */
[----:B------:R1:W-:Y:S01]  /*5020*/  @!P3 STG.E.U8 desc[UR36][R72.64+0x10], R75 ;  /* 0x0000104b4800b986 */ /* 0x0003e2000c101124 */
[----:B------:R-:W-:Y:S05]  /*5030*/  @P2 BRA `(.L_x_151) ;  /* 0x00000000000c2947 */ /* 0x000fea0003800000 */
[----:B------:R-:W3:Y:S02]  /*5040*/  LDG.E.U8 R169, desc[UR36][R120.64+0x11] ;  /* 0x0000112478a97981 */ /* 0x000ee4000c1e1100 */
[----:B---3--:R-:W-:-:S05]  /*5050*/  PRMT R171, R169, 0x8880, RZ ;  /* 0x00008880a9ab7816 */ /* 0x008fca00000000ff */
[----:B------:R-:W-:-:S07]  /*5060*/  IMAD R171, R171, R170, RZ ;  /* 0x000000aaabab7224 */ /* 0x000fce00078e02ff */
.L_x_151:
[----:B------:R-:W-:Y:S05]  /*5070*/  BSYNC B1 ;  /* 0x0000000000017941 */ /* 0x000fea0003800000 */
.L_x_150:
[----:B------:R-:W-:Y:S01]  /*5080*/  @!P2 IMAD R81, R81, R168, R171 ;  /* 0x000000a85151a224 */ /* 0x000fe200078e02ab */
[----:B------:R-:W-:Y:S01]  /*5090*/  BSSY B1, `(.L_x_152) ;  /* 0x000000b000017945 */ /* 0x000fe20003800000 */
[----:B-1----:R-:W-:Y:S01]  /*50a0*/  @!P2 IMAD.MOV.U32 R72, RZ, RZ, R124 ;  /* 0x000000ffff48a224 */ /* 0x002fe200078e007c */
[----:B--2---:R-:W-:Y:S01]  /*50b0*/  @!P1 IADD3 R76, P3, R124, UR41, RZ ;  /* 0x000000297c4c9c10 */ /* 0x004fe2000ff7e0ff */
        /* <DEDUP_REMOVED lines=8> */
.L_x_153:
[----:B------:R-:W-:Y:S05]  /*5140*/  BSYNC B1 ;  /* 0x0000000000017941 */ /* 0x000fea0003800000 */
.L_x_152:
        /* <DEDUP_REMOVED lines=8> */
.L_x_155:
[----:B------:R-:W-:Y:S05]  /*51d0*/  BSYNC B1 ;  /* 0x0000000000017941 */ /* 0x000fea0003800000 */
.L_x_154:
        /* <DEDUP_REMOVED lines=11> */
.L_x_157:
[----:B------:R-:W-:Y:S05]  /*5290*/  BSYNC B1 ;  /* 0x0000000000017941 */ /* 0x000fea0003800000 */
.L_x_156:
        /* <DEDUP_REMOVED lines=9> */
.L_x_159:
[----:B------:R-:W-:Y:S05]  /*5330*/  BSYNC B1 ;  /* 0x0000000000017941 */ /* 0x000fea0003800000 */
.L_x_158:
        /* <DEDUP_REMOVED lines=12> */
.L_x_161:
[----:B------:R-:W-:Y:S05]  /*5400*/  BSYNC B1 ;  /* 0x0000000000017941 */ /* 0x000fea0003800000 */
.L_x_160:
        /* <DEDUP_REMOVED lines=8> */
.L_x_163:
[----:B------:R-:W-:Y:S05]  /*5490*/  BSYNC B1 ;  /* 0x0000000000017941 */ /* 0x000fea0003800000 */
.L_x_162:
        /* <DEDUP_REMOVED lines=11> */
.L_x_165:
[----:B------:R-:W-:Y:S05]  /*5550*/  BSYNC B1 ;  /* 0x0000000000017941 */ /* 0x000fea0003800000 */
.L_x_164:
        /* <DEDUP_REMOVED lines=9> */
.L_x_167:
[----:B------:R-:W-:Y:S05]  /*55f0*/  BSYNC B1 ;  /* 0x0000000000017941 */ /* 0x000fea0003800000 */
.L_x_166:
        /* <DEDUP_REMOVED lines=12> */
.L_x_169:
[----:B------:R-:W-:Y:S05]  /*56c0*/  BSYNC B1 ;  /* 0x0000000000017941 */ /* 0x000fea0003800000 */
.L_x_168:
        /* <DEDUP_REMOVED lines=8> */
.L_x_171:
[----:B------:R-:W-:Y:S05]  /*5750*/  BSYNC B1 ;  /* 0x0000000000017941 */ /* 0x000fea0003800000 */
.L_x_170:
        /* <DEDUP_REMOVED lines=11> */
.L_x_173:
[----:B------:R-:W-:Y:S05]  /*5810*/  BSYNC B1 ;  /* 0x0000000000017941 */ /* 0x000fea0003800000 */
.L_x_172:
        /* <DEDUP_REMOVED lines=9> */
.L_x_175:
[----:B------:R-:W-:Y:S05]  /*58b0*/  BSYNC B1 ;  /* 0x0000000000017941 */ /* 0x000fea0003800000 */
.L_x_174:
        /* <DEDUP_REMOVED lines=12> */
.L_x_177:
[----:B------:R-:W-:Y:S05]  /*5980*/  BSYNC B1 ;  /* 0x0000000000017941 */ /* 0x000fea0003800000 */
.L_x_176:
        /* <DEDUP_REMOVED lines=8> */
.L_x_179:
[----:B------:R-:W-:Y:S05]  /*5a10*/  BSYNC B1 ;  /* 0x0000000000017941 */ /* 0x000fea0003800000 */
.L_x_178:
        /* <DEDUP_REMOVED lines=11> */
.L_x_181:
[----:B------:R-:W-:Y:S05]  /*5ad0*/  BSYNC B1 ;  /* 0x0000000000017941 */ /* 0x000fea0003800000 */
.L_x_180:
        /* <DEDUP_REMOVED lines=9> */
.L_x_183:
[----:B------:R-:W-:Y:S05]  /*5b70*/  BSYNC B1 ;  /* 0x0000000000017941 */ /* 0x000fea0003800000 */
.L_x_182:
        /* <DEDUP_REMOVED lines=12> */
.L_x_185:
[----:B------:R-:W-:Y:S05]  /*5c40*/  BSYNC B1 ;  /* 0x0000000000017941 */ /* 0x000fea0003800000 */
.L_x_184:
        /* <DEDUP_REMOVED lines=8> */
.L_x_187:
[----:B------:R-:W-:Y:S05]  /*5cd0*/  BSYNC B1 ;  /* 0x0000000000017941 */ /* 0x000fea0003800000 */
.L_x_186:
        /* <DEDUP_REMOVED lines=11> */
.L_x_189:
[----:B------:R-:W-:Y:S05]  /*5d90*/  BSYNC B1 ;  /* 0x0000000000017941 */ /* 0x000fea0003800000 */
.L_x_188:
        /* <DEDUP_REMOVED lines=9> */
.L_x_191:
[----:B------:R-:W-:Y:S05]  /*5e30*/  BSYNC B1 ;  /* 0x0000000000017941 */ /* 0x000fea0003800000 */
.L_x_190:
        /* <DEDUP_REMOVED lines=12> */
.L_x_193:
[----:B------:R-:W-:Y:S05]  /*5f00*/  BSYNC B1 ;  /* 0x0000000000017941 */ /* 0x000fea0003800000 */
.L_x_192:
        /* <DEDUP_REMOVED lines=8> */
.L_x_195:
[----:B------:R-:W-:Y:S05]  /*5f90*/  BSYNC B1 ;  /* 0x0000000000017941 */ /* 0x000fea0003800000 */
.L_x_194:
        /* <DEDUP_REMOVED lines=11> */
.L_x_197:
[----:B------:R-:W-:Y:S05]  /*6050*/  BSYNC B1 ;  /* 0x0000000000017941 */ /* 0x000fea0003800000 */
.L_x_196:
        /* <DEDUP_REMOVED lines=9> */
.L_x_199:
[----:B------:R-:W-:Y:S05]  /*60f0*/  BSYNC B1 ;  /* 0x0000000000017941 */ /* 0x000fea0003800000 */
.L_x_198:
        /* <DEDUP_REMOVED lines=12> */
.L_x_201:
[----:B------:R-:W-:Y:S05]  /*61c0*/  BSYNC B1 ;  /* 0x0000000000017941 */ /* 0x000fea0003800000 */
.L_x_200:
        /* <DEDUP_REMOVED lines=8> */
.L_x_203:
[----:B------:R-:W-:Y:S05]  /*6250*/  BSYNC B1 ;  /* 0x0000000000017941 */ /* 0x000fea0003800000 */
.L_x_202:
        /* <DEDUP_REMOVED lines=11> */
.L_x_205:
[----:B------:R-:W-:Y:S05]  /*6310*/  BSYNC B1 ;  /* 0x0000000000017941 */ /* 0x000fea0003800000 */
.L_x_204:
        /* <DEDUP_REMOVED lines=9> */
.L_x_207:
[----:B------:R-:W-:Y:S05]  /*63b0*/  BSYNC B1 ;  /* 0x0000000000017941 */ /* 0x000fea0003800000 */
.L_x_206:
        /* <DEDUP_REMOVED lines=12> */
.L_x_209:
[----:B------:R-:W-:Y:S05]  /*6480*/  BSYNC B1 ;  /* 0x0000000000017941 */ /* 0x000fea0003800000 */
.L_x_208:
        /* <DEDUP_REMOVED lines=8> */
.L_x_211:
[----:B------:R-:W-:Y:S05]  /*6510*/  BSYNC B1 ;  /* 0x0000000000017941 */ /* 0x000fea0003800000 */
.L_x_210:
        /* <DEDUP_REMOVED lines=11> */
.L_x_213:
[----:B------:R-:W-:Y:S05]  /*65d0*/  BSYNC B1 ;  /* 0x0000000000017941 */ /* 0x000fea0003800000 */
.L_x_212:
        /* <DEDUP_REMOVED lines=9> */
.L_x_215:
[----:B------:R-:W-:Y:S05]  /*6670*/  BSYNC B1 ;  /* 0x0000000000017941 */ /* 0x000fea0003800000 */
.L_x_214:
[----:B------:R-:W-:Y:S01]  /*6680*/  @!P2 IMAD R113, R113, R168, R171 ;  /* 0x000000a87171a224 */ /* 0x000fe200078e02ab */
[C---:B------:R-:W-:Y:S01]  /*6690*/  @!P5 IADD3 R74, P3, R124.reuse, UR41, RZ ;  /* 0x000000297c4adc10 */ /* 0x040fe2000ff7e0ff */
[----:B-1----:R-:W-:Y:S01]  /*66a0*/  @!P2 IMAD.MOV.U32 R72, RZ, RZ, R124 ;  /* 0x000000ffff48a224 */ /* 0x002fe200078e007c */
[----:B------:R-:W-:Y:S01]  /*66b0*/  BSSY B1, `(.L_x_216) ;  /* 0x000000a000017945 */ /* 0x000fe20003800000 */
[----:B------:R-:W-:Y:S01]  /*66c0*/  @!P2 IMAD.MOV.U32 R73, RZ, RZ, R125 ;  /* 0x000000ffff49a224 */ /* 0x000fe200078e007d */
[----:B------:R-:W-:Y:S02]  /*66d0*/  @!P5 IADD3.X R75, R125, UR40, RZ, P3, !PT ;  /* 0x000000287d4bdc10 */ /* 0x000fe40009ffe4ff */
[----:B--2---:R-:W-:Y:S02]  /*66e0*/  @!P1 IADD3 R76, P3, R124, UR41, RZ ;  /* 0x000000297c4c9c10 */ /* 0x004fe4000ff7e0ff */
[----:B------:R1:W-:Y:S01]  /*66f0*/  @!P2 STG.E.U8 desc[UR36][R72.64+0x51], R113 ;  /* 0x000051714800a986 */ /* 0x0003e2000c101124 */
[----:B------:R-:W-:Y:S01]  /*6700*/  IADD3 R79, P2, R7, 0x100, RZ ;  /* 0x00000100074f7810 */ /* 0x000fe20007f5e0ff */
[----:B------:R-:W-:-:S12]  /*6710*/  @P5 BRA `(.L_x_217) ;  /* 0x00000000000c5947 */ /* 0x000fd80003800000 */
[----:B------:R-:W2:Y:S02]  /*6720*/  LDG.E.U8 R169, desc[UR36][R122.64+0x50] ;  /* 0x000050247aa97981 */ /* 0x000ea4000c1e1100 */
[----:B--2---:R-:W-:-:S05]  /*6730*/  PRMT R171, R169, 0x8880, RZ ;  /* 0x00008880a9ab7816 */ /* 0x004fca00000000ff */
[----:B------:R-:W-:-:S07]  /*6740*/  IMAD R171, R171, R170, RZ ;  /* 0x000000aaabab7224 */ /* 0x000fce00078e02ff */
.L_x_217:
[----:B------:R-:W-:Y:S05]  /*6750*/  BSYNC B1 ;  /* 0x0000000000017941 */ /* 0x000fea0003800000 */
.L_x_216:
[----:B------:R-:W-:Y:S01]  /*6760*/  @!P5 IMAD R7, R114, R168, R171 ;  /* 0x000000a87207d224 */ /* 0x000fe200078e02ab */
[----:B------:R-:W-:Y:S01]  /*6770*/  BSSY B1, `(.L_x_218) ;  /* 0x0000008000017945 */ /* 0x000fe20003800000 */
[----:B------:R-:W-:Y:S01]  /*6780*/  IMAD.WIDE.U32 R22, R79, R12, R22 ;  /* 0x0000000c4f167225 */ /* 0x000fe200078e0016 */
[----:B------:R-:W-:Y:S02]  /*6790*/  @!P1 IADD3.X R77, R125, UR40, RZ, P3, !PT ;  /* 0x000000287d4d9c10 */ /* 0x000fe40009ffe4ff */
[----:B------:R2:W-:Y:S01]  /*67a0*/  @!P5 STG.E.U8 desc[UR36][R74.64+0x50], R7 ;  /* 0x000050074a00d986 */ /* 0x0005e2000c101124 */
[----:B------:R-:W-:Y:S05]  /*67b0*/  @P1 BRA `(.L_x_219) ;  /* 0x00000000000c1947 */ /* 0x000fea0003800000 */
[----:B------:R-:W3:Y:S02]  /*67c0*/  LDG.E.U8 R169, desc[UR36][R122.64+0x51] ;  /* 0x000051247aa97981 */ /* 0x000ee4000c1e1100 */
[----:B---3--:R-:W-:-:S05]  /*67d0*/  PRMT R171, R169, 0x8880, RZ ;  /* 0x00008880a9ab7816 */ /* 0x008fca00000000ff */
[----:B------:R-:W-:-:S07]  /*67e0*/  IMAD R171, R171, R170, RZ ;  /* 0x000000aaabab7224 */ /* 0x000fce00078e02ff */
.L_x_219:
[----:B------:R-:W-:Y:S05]  /*67f0*/  BSYNC B1 ;  /* 0x0000000000017941 */ /* 0x000fea0003800000 */
.L_x_218:
[----:B------:R-:W-:Y:S01]  /*6800*/  ISETP.LT.OR P5, PT, R3, 0x59, !P4 ;  /* 0x000000590300780c */ /* 0x000fe200067a1670 */
[----:B------:R-:W-:Y:S01]  /*6810*/  @!P1 IMAD R115, R115, R168, R171 ;  /* 0x000000a873739224 */ /* 0x000fe200078e02ab */
[----:B------:R-:W-:Y:S01]  /*6820*/  BSSY B1, `(.L_x_220) ;  /* 0x000000b000017945 */ /* 0x000fe20003800000 */
[----:B------:R-:W-:Y:S01]  /*6830*/  IMAD.X R11, RZ, RZ, R11, P2 ;  /* 0x000000ffff0b7224 */ /* 0x000fe200010e060b */
[----:B------:R-:W-:Y:S02]  /*6840*/  IADD3 R20, P3, P2, R20, R8, R22 ;  /* 0x0000000814147210 */ /* 0x000fe40007a7e016 */
[----:B------:R3:W-:Y:S01]  /*6850*/  @!P1 STG.E.U8 desc[UR36][R76.64+0x51], R115 ;  /* 0x000051734c009986 */ /* 0x0007e2000c101124 */
[----:B------:R-:W-:Y:S01]  /*6860*/  ISETP.LT.OR P1, PT, R3, 0x5a, !P4 ;  /* 0x0000005a0300780c */ /* 0x000fe20006721670 */
[----:B------:R-:W-:Y:S01]  /*6870*/  IMAD R10, R11, R12, RZ ;  /* 0x0000000c0b0a7224 */ /* 0x000fe200078e02ff */
[----:B------:R-:W-:-:S04]  /*6880*/  ISETP.LT.OR P4, PT, R3, 0x59, !P0 ;  /* 0x000000590300780c */ /* 0x000fc80004781670 */
[----:B------:R-:W-:Y:S09]  /*6890*/  @P5 BRA `(.L_x_221) ;  /* 0x00000000000c5947 */ /* 0x000ff20003800000 */
[----:B------:R-:W4:Y:S02]  /*68a0*/  LDG.E.U8 R169, desc[UR36][R120.64+0x58] ;  /* 0x0000582478a97981 */ /* 0x000f24000c1e1100 */
[----:B----4-:R-:W-:-:S05]  /*68b0*/  PRMT R171, R169, 0x8880, RZ ;  /* 0x00008880a9ab7816 */ /* 0x010fca00000000ff */
[----:B------:R-:W-:-:S07]  /*68c0*/  IMAD R171, R171, R170, RZ ;  /* 0x000000aaabab7224 */ /* 0x000fce00078e02ff */
.L_x_221:
[----:B------:R-:W-:Y:S05]  /*68d0*/  BSYNC B1 ;  /* 0x0000000000017941 */ /* 0x000fea0003800000 */
.L_x_220:
[----:B-1----:R-:W-:Y:S01]  /*68e0*/  IMAD R73, R79, R13, R10 ;  /* 0x0000000d4f497224 */ /* 0x002fe200078e020a */
[----:B------:R-:W-:Y:S01]  /*68f0*/  BSSY B1, `(.L_x_222) ;  /* 0x0000009000017945 */ /* 0x000fe20003800000 */
[----:B--2---:R-:W-:Y:S02]  /*6900*/  @!P5 IMAD R7, R116, R168, R171 ;  /* 0x000000a87407d224 */ /* 0x004fe400078e02ab */
[----:B------:R-:W-:Y:S02]  /*6910*/  @!P5 IMAD.MOV.U32 R10, RZ, RZ, R124 ;  /* 0x000000ffff0ad224 */ /* 0x000fe400078e007c */
[----:B------:R-:W-:-:S05]  /*6920*/  @!P5 IMAD.MOV.U32 R11, RZ, RZ, R125 ;  /* 0x000000ffff0bd224 */ /* 0x000fca00078e007d */
[----:B------:R1:W-:Y:S01]  /*6930*/  @!P5 STG.E.U8 desc[UR36][R10.64+0x58], R7 ;  /* 0x000058070a00d986 */ /* 0x0003e2000c101124 */
[----:B------:R-:W-:Y:S05]  /*6940*/  @P1 BRA `(.L_x_223) ;  /* 0x00000000000c1947 */ /* 0x000fea0003800000 */
[----:B------:R-:W2:Y:S02]  /*6950*/  LDG.E.U8 R169, desc[UR36][R120.64+0x59] ;  /* 0x0000592478a97981 */ /* 0x000ea4000c1e1100 */
[----:B--2---:R-:W-:-:S05]  /*6960*/  PRMT R171, R169, 0x8880, RZ ;  /* 0x00008880a9ab7816 */ /* 0x004fca00000000ff */
[----:B------:R-:W-:-:S07]  /*6970*/  IMAD R171, R171, R170, RZ ;  /* 0x000000aaabab7224 */ /* 0x000fce00078e02ff */
.L_x_223:
[----:B------:R-:W-:Y:S05]  /*6980*/  BSYNC B1 ;  /* 0x0000000000017941 */ /* 0x000fea0003800000 */
.L_x_222:
[----:B------:R-:W-:Y:S01]  /*6990*/  @!P1 IMAD R117, R117, R168, R171 ;  /* 0x000000a875759224 */ /* 0x000fe200078e02ab */
[----:B------:R-:W-:Y:S01]  /*69a0*/  @!P4 IADD3 R22, P5, R124, UR41, RZ ;  /* 0x000000297c16cc10 */ /* 0x000fe2000ffbe0ff */
[----:B-1----:R-:W-:Y:S01]  /*69b0*/  @!P1 IMAD.MOV.U32 R10, RZ, RZ, R124 ;  /* 0x000000ffff0a9224 */ /* 0x002fe200078e007c */
[----:B------:R-:W-:Y:S01]  /*69c0*/  BSSY B1, `(.L_x_224) ;  /* 0x000000a000017945 */ /* 0x000fe20003800000 */
[----:B------:R-:W-:Y:S01]  /*69d0*/  @!P1 IMAD.MOV.U32 R11, RZ, RZ, R125 ;  /* 0x000000ffff0b9224 */ /* 0x000fe200078e007d */
[----:B------:R-:W-:Y:S01]  /*69e0*/  ISETP.LT.OR P0, PT, R3, 0x5a, !P0 ;  /* 0x0000005a0300780c */ /* 0x000fe20004701670 */
[----:B------:R-:W-:Y:S01]  /*69f0*/  IMAD.IADD R72, R73, 0x1, R23 ;  /* 0x0000000149487824 */ /* 0x000fe200078e0217 */
[----:B------:R-:W-:Y:S02]  /*6a00*/  @!P4 IADD3.X R23, R125, UR40, RZ, P5, !PT ;  /* 0x000000287d17cc10 */ /* 0x000fe4000affe4ff */
[----:B------:R1:W-:Y:S01]  /*6a10*/  @!P1 STG.E.U8 desc[UR36][R10.64+0x59], R117 ;  /* 0x000059750a009986 */ /* 0x0003e2000c101124 */
[----:B------:R-:W-:Y:S08]  /*6a20*/  @P4 BRA `(.L_x_225) ;  /* 0x00000000000c4947 */ /* 0x000ff00003800000 */
[----:B------:R-:W2:Y:S02]  /*6a30*/  LDG.E.U8 R169, desc[UR36][R122.64+0x58] ;  /* 0x000058247aa97981 */ /* 0x000ea4000c1e1100 */
[----:B--2---:R-:W-:-:S05]  /*6a40*/  PRMT R171, R169, 0x8880, RZ ;  /* 0x00008880a9ab7816 */ /* 0x004fca00000000ff */
[----:B------:R-:W-:-:S07]  /*6a50*/  IMAD R171, R171, R170, RZ ;  /* 0x000000aaabab7224 */ /* 0x000fce00078e02ff */
.L_x_225:
[----:B------:R-:W-:Y:S05]  /*6a60*/  BSYNC B1 ;  /* 0x0000000000017941 */ /* 0x000fea0003800000 */
.L_x_224:
[----:B------:R-:W-:Y:S01]  /*6a70*/  @!P4 IMAD R7, R118, R168, R171 ;  /* 0x000000a87607c224 */ /* 0x000fe200078e02ab */
[----:B------:R-:W-:Y:S01]  /*6a80*/  BSSY B1, `(.L_x_226) ;  /* 0x0000008000017945 */ /* 0x000fe20003800000 */
[----:B------:R-:W-:Y:S01]  /*6a90*/  IMAD.WIDE.U32 R12, R79, R12, R14 ;  /* 0x0000000c4f0c7225 */ /* 0x000fe200078e000e */
[----:B------:R-:W-:Y:S02]  /*6aa0*/  IADD3.X R21, R15, R9, R72, P3, P2 ;  /* 0x000000090f157210 */ /* 0x000fe40001fe4448 */
[----:B------:R2:W-:Y:S01]  /*6ab0*/  @!P4 STG.E.U8 desc[UR36][R22.64+0x58], R7 ;  /* 0x000058071600c986 */ /* 0x0005e2000c101124 */
[----:B------:R-:W-:Y:S05]  /*6ac0*/  @P0 BRA `(.L_x_227) ;  /* 0x00000000000c0947 */ /* 0x000fea0003800000 */
[----:B------:R-:W4:Y:S02]  /*6ad0*/  LDG.E.U8 R169, desc[UR36][R122.64+0x59] ;  /* 0x000059247aa97981 */ /* 0x000f24000c1e1100 */
[----:B----4-:R-:W-:-:S05]  /*6ae0*/  PRMT R171, R169, 0x8880, RZ ;  /* 0x00008880a9ab7816 */ /* 0x010fca00000000ff */
[----:B------:R-:W-:-:S07]  /*6af0*/  IMAD R171, R171, R170, RZ ;  /* 0x000000aaabab7224 */ /* 0x000fce00078e02ff */
.L_x_227:
[----:B------:R-:W-:Y:S05]  /*6b00*/  BSYNC B1 ;  /* 0x0000000000017941 */ /* 0x000fea0003800000 */
.L_x_226:
[----:B------:R-:W-:Y:S01]  /*6b10*/  ISETP.GE.AND P2, PT, R6, 0x101, PT ;  /* 0x000001010600780c */ /* 0x000fe20003f46270 */
[----:B------:R-:W-:Y:S01]  /*6b20*/  @!P0 IMAD R119, R119, R168, R171 ;  /* 0x000000a877778224 */ /* 0x000fe200078e02ab */
[----:B------:R-:W-:Y:S01]  /*6b30*/  @!P0 IADD3 R14, P1, R124, UR41, RZ ;  /* 0x000000297c0e8c10 */ /* 0x000fe2000ff3e0ff */
[----:B------:R-:W-:Y:S01]  /*6b40*/  BSSY B1, `(.L_x_228) ;  /* 0x0000010000017945 */ /* 0x000fe20003800000 */
[----:B------:R-:W-:Y:S02]  /*6b50*/  ISETP.LT.OR P5, PT, R3, 0x1, !P2 ;  /* 0x000000010300780c */ /* 0x000fe400057a1670 */
[----:B------:R-:W-:Y:S02]  /*6b60*/  @!P0 IADD3.X R15, R125, UR40, RZ, P1, !PT ;  /* 0x000000287d0f8c10 */ /* 0x000fe40008ffe4ff */
[----:B------:R-:W-:Y:S02]  /*6b70*/  IADD3 R8, P3, R12, R8, RZ ;  /* 0x000000080c087210 */ /* 0x000fe40007f7e0ff */
[----:B-1----:R-:W-:Y:S01]  /*6b80*/  LEA R10, P4, R4, R172, 0x8 ;  /* 0x000000ac040a7211 */ /* 0x002fe200078840ff */
[----:B------:R1:W-:Y:S01]  /*6b90*/  @!P0 STG.E.U8 desc[UR36][R14.64+0x59], R119 ;  /* 0x000059770e008986 */ /* 0x0003e2000c101124 */
[----:B------:R-:W-:-:S02]  /*6ba0*/  ISETP.GE.AND P1, PT, R6, 0x109, PT ;  /* 0x000001090600780c */ /* 0x000fc40003f26270 */
[----:B------:R-:W-:Y:S02]  /*6bb0*/  IADD3.X R9, R9, R13, R73, P3, !PT ;  /* 0x0000000d09097210 */ /* 0x000fe40001ffe449 */
[----:B------:R-:W-:Y:S02]  /*6bc0*/  LEA.HI.X R11, R4, R173, R5, 0x8, P4 ;  /* 0x000000ad040b7211 */ /* 0x000fe400020f4405 */
[C---:B------:R-:W-:Y:S02]  /*6bd0*/  ISETP.LT.OR P0, PT, R3.reuse, 0x2, !P2 ;  /* 0x000000020300780c */ /* 0x040fe40005701670 */
[C---:B------:R-:W-:Y:S02]  /*6be0*/  ISETP.LT.OR P3, PT, R3.reuse, 0x1, !P1 ;  /* 0x000000010300780c */ /* 0x040fe40004f61670 */
[----:B------:R-:W-:Y:S01]  /*6bf0*/  ISETP.LT.OR P4, PT, R3, 0x2, !P1 ;  /* 0x000000020300780c */ /* 0x000fe20004f81670 */
[----:B-1----:R-:W-:-:S12]  /*6c00*/  @P5 BRA `(.L_x_229) ;  /* 0x00000000000c5947 */ /* 0x002fd80003800000 */
[----:B------:R-:W4:Y:S02]  /*6c10*/  LDG.E.U8 R169, desc[UR36][R8.64] ;  /* 0x0000002408a97981 */ /* 0x000f24000c1e1100 */
[----:B----4-:R-:W-:-:S05]  /*6c20*/  PRMT R171, R169, 0x8880, RZ ;  /* 0x00008880a9ab7816 */ /* 0x010fca00000000ff */
[----:B------:R-:W-:-:S07]  /*6c30*/  IMAD R171, R171, R170, RZ ;  /* 0x000000aaabab7224 */ /* 0x000fce00078e02ff */
.L_x_229:
[----:B------:R-:W-:Y:S05]  /*6c40*/  BSYNC B1 ;  /* 0x0000000000017941 */ /* 0x000fea0003800000 */
.L_x_228:
[----:B------:R-:W-:Y:S01]  /*6c50*/  @!P5 IMAD R5, R24, R168, R171 ;  /* 0x000000a81805d224 */ /* 0x000fe200078e02ab */
[----:B------:R-:W-:Y:S04]  /*6c60*/  BSSY B1, `(.L_x_230) ;  /* 0x0000006000017945 */ /* 0x000fe80003800000 */
[----:B------:R1:W-:Y:S01]  /*6c70*/  @!P5 STG.E.U8 desc[UR36][R10.64], R5 ;  /* 0x000000050a00d986 */ /* 0x0003e2000c101124 */
[----:B------:R-:W-:Y:S05]  /*6c80*/  @P0 BRA `(.L_x_231) ;  /* 0x00000000000c0947 */ /* 0x000fea0003800000 */
[----:B------:R-:W4:Y:S02]  /*6c90*/  LDG.E.U8 R169, desc[UR36][R8.64+0x1] ;  /* 0x0000012408a97981 */ /* 0x000f24000c1e1100 */
[----:B----4-:R-:W-:-:S05]  /*6ca0*/  PRMT R171, R169, 0x8880, RZ ;  /* 0x00008880a9ab7816 */ /* 0x010fca00000000ff */
[----:B------:R-:W-:-:S07]  /*6cb0*/  IMAD R171, R171, R170, RZ ;  /* 0x000000aaabab7224 */ /* 0x000fce00078e02ff */
.L_x_231:
[----:B------:R-:W-:Y:S05]  /*6cc0*/  BSYNC B1 ;  /* 0x0000000000017941 */ /* 0x000fea0003800000 */
.L_x_230:
[----:B------:R-:W-:Y:S01]  /*6cd0*/  @!P0 IMAD R25, R25, R168, R171 ;  /* 0x000000a819198224 */ /* 0x000fe200078e02ab */
[----:B------:R-:W-:Y:S01]  /*6ce0*/  @!P3 IADD3 R4, P5, R10, UR41, RZ ;  /* 0x000000290a04bc10 */ /* 0x000fe2000ffbe0ff */
[----:B------:R-:W-:Y:S01]  /*6cf0*/  @!P0 IMAD.MOV.U32 R6, RZ, RZ, R10 ;  /* 0x000000ffff068224 */ /* 0x000fe200078e000a */
[----:B------:R-:W-:Y:S01]  /*6d00*/  BSSY B1, `(.L_x_232) ;  /* 0x0000008000017945 */ /* 0x000fe20003800000 */
[----:B--2---:R-:W-:Y:S01]  /*6d10*/  @!P0 IMAD.MOV.U32 R7, RZ, RZ, R11 ;  /* 0x000000ffff078224 */ /* 0x004fe200078e000b */
[----:B-1----:R-:W-:-:S04]  /*6d20*/  @!P3 IADD3.X R5, R11, UR40, RZ, P5, !PT ;  /* 0x000000280b05bc10 */ /* 0x002fc8000affe4ff */
[----:B------:R1:W-:Y:S01]  /*6d30*/  @!P0 STG.E.U8 desc[UR36][R6.64+0x1], R25 ;  /* 0x0000011906008986 */ /* 0x0003e2000c101124 */
[----:B------:R-:W-:Y:S05]  /*6d40*/  @P3 BRA `(.L_x_233) ;  /* 0x00000000000c3947 */ /* 0x000fea0003800000 */
[----:B------:R-:W2:Y:S02]  /*6d50*/  LDG.E.U8 R169, desc[UR36][R20.64] ;  /* 0x0000002414a97981 */ /* 0x000ea4000c1e1100 */
[----:B--2---:R-:W-:-:S05]  /*6d60*/  PRMT R171, R169, 0x8880, RZ ;  /* 0x00008880a9ab7816 */ /* 0x004fca00000000ff */
[----:B------:R-:W-:-:S07]  /*6d70*/  IMAD R171, R171, R170, RZ ;  /* 0x000000aaabab7224 */ /* 0x000fce00078e02ff */
.L_x_233:
[----:B------:R-:W-:Y:S05]  /*6d80*/  BSYNC B1 ;  /* 0x0000000000017941 */ /* 0x000fea0003800000 */
.L_x_232:
        /* <DEDUP_REMOVED lines=8> */
[----:B------:R-:W4:Y:S02]  /*6e10*/  LDG.E.U8 R169, desc[UR36][R20.64+0x1] ;  /* 0x0000012414a97981 */ /* 0x000f24000c1e1100 */
[----:B----4-:R-:W-:-:S05]  /*6e20*/  PRMT R171, R169, 0x8880, RZ ;  /* 0x00008880a9ab7816 */ /* 0x010fca00000000ff */
[----:B------:R-:W-:-:S07]  /*6e30*/  IMAD R171, R171, R170, RZ ;  /* 0x000000aaabab7224 */ /* 0x000fce00078e02ff */
.L_x_235:
[----:B------:R-:W-:Y:S05]  /*6e40*/  BSYNC B1 ;  /* 0x0000000000017941 */ /* 0x000fea0003800000 */
.L_x_234:
[----:B------:R-:W-:Y:S01]  /*6e50*/  @!P4 IMAD R27, R27, R168, R171 ;  /* 0x000000a81b1bc224 */ /* 0x000fe200078e02ab */
[----:B------:R-:W-:Y:S04]  /*6e60*/  BSSY B1, `(.L_x_236) ;  /* 0x0000006000017945 */ /* 0x000fe80003800000 */
[----:B------:R1:W-:Y:S01]  /*6e70*/  @!P4 STG.E.U8 desc[UR36][R6.64+0x1], R27 ;  /* 0x0000011b0600c986 */ /* 0x0003e2000c101124 */
[----:B------:R-:W-:Y:S05]  /*6e80*/  @P5 BRA `(.L_x_237) ;  /* 0x00000000000c5947 */ /* 0x000fea0003800000 */
[----:B------:R-:W4:Y:S02]  /*6e90*/  LDG.E.U8 R169, desc[UR36][R8.64+0x8] ;  /* 0x0000082408a97981 */ /* 0x000f24000c1e1100 */
[----:B----4-:R-:W-:-:S05]  /*6ea0*/  PRMT R171, R169, 0x8880, RZ ;  /* 0x00008880a9ab7816 */ /* 0x010fca00000000ff */
[----:B------:R-:W-:-:S07]  /*6eb0*/  IMAD R171, R171, R170, RZ ;  /* 0x000000aaabab7224 */ /* 0x000fce00078e02ff */
.L_x_237:
[----:B------:R-:W-:Y:S05]  /*6ec0*/  BSYNC B1 ;  /* 0x0000000000017941 */ /* 0x000fea0003800000 */
.L_x_236:
[C---:B------:R-:W-:Y:S01]  /*6ed0*/  ISETP.LT.OR P3, PT, R3.reuse, 0xa, !P2 ;  /* 0x0000000a0300780c */ /* 0x040fe20005761670 */
[----:B--2---:R-:W-:Y:S01]  /*6ee0*/  @!P5 IMAD R13, R28, R168, R171 ;  /* 0x000000a81c0dd224 */ /* 0x004fe200078e02ab */
[----:B------:R-:W-:Y:S01]  /*6ef0*/  BSSY B1, `(.L_x_238) ;  /* 0x000000a000017945 */ /* 0x000fe20003800000 */
[----:B------:R-:W-:Y:S01]  /*6f00*/  @!P5 IMAD.MOV.U32 R4, RZ, RZ, R10 ;  /* 0x000000ffff04d224 */ /* 0x000fe200078e000a */
[----:B------:R-:W-:Y:S01]  /*6f10*/  ISETP.LT.OR P4, PT, R3, 0xa, !P1 ;  /* 0x0000000a0300780c */ /* 0x000fe20004f81670 */
[----:B------:R-:W-:-:S05]  /*6f20*/  @!P5 IMAD.MOV.U32 R5, RZ, RZ, R11 ;  /* 0x000000ffff05d224 */ /* 0x000fca00078e000b */
[----:B------:R2:W-:Y:S01]  /*6f30*/  @!P5 STG.E.U8 desc[UR36][R4.64+0x8], R13 ;  /* 0x0000080d0400d986 */ /* 0x0005e2000c101124 */
[----:B-1----:R-:W-:Y:S02]  /*6f40*/  @!P0 IADD3 R6, P5, R10, UR41, RZ ;  /* 0x000000290a068c10 */ /* 0x002fe4000ffbe0ff */
[----:B------:R-:W-:Y:S11]  /*6f50*/  @P3 BRA `(.L_x_239) ;  /* 0x00000000000c3947 */ /* 0x000ff60003800000 */
[----:B------:R-:W4:Y:S02]  /*6f60*/  LDG.E.U8 R169, desc[UR36][R8.64+0x9] ;  /* 0x0000092408a97981 */ /* 0x000f24000c1e1100 */
[----:B----4-:R-:W-:-:S05]  /*6f70*/  PRMT R171, R169, 0x8880, RZ ;  /* 0x00008880a9ab7816 */ /* 0x010fca00000000ff */
[----:B------:R-:W-:-:S07]  /*6f80*/  IMAD R171, R171, R170, RZ ;  /* 0x000000aaabab7224 */ /* 0x000fce00078e02ff */
.L_x_239:
[----:B------:R-:W-:Y:S05]  /*6f90*/  BSYNC B1 ;  /* 0x0000000000017941 */ /* 0x000fea0003800000 */
.L_x_238:
[----:B------:R-:W-:Y:S01]  /*6fa0*/  @!P3 IMAD R29, R29, R168, R171 ;  /* 0x000000a81d1db224 */ /* 0x000fe200078e02ab */
[----:B------:R-:W-:Y:S01]  /*6fb0*/  BSSY B1, `(.L_x_240) ;  /* 0x0000009000017945 */ /* 0x000fe20003800000 */
[----:B--2---:R-:W-:Y:S01]  /*6fc0*/  @!P3 IMAD.MOV.U32 R4, RZ, RZ, R10 ;  /* 0x000000ffff04b224 */ /* 0x004fe200078e000a */
[----:B------:R-:W-:Y:S01]  /*6fd0*/  @!P0 IADD3.X R7, R11, UR40, RZ, P5, !PT ;  /* 0x000000280b078c10 */ /* 0x000fe2000affe4ff */
[----:B------:R-:W-:-:S05]  /*6fe0*/  @!P3 IMAD.MOV.U32 R5, RZ, RZ, R11 ;  /* 0x000000ffff05b224 */ /* 0x000fca00078e000b */
[----:B------:R1:W-:Y:S01]  /*6ff0*/  @!P3 STG.E.U8 desc[UR36][R4.64+0x9], R29 ;  /* 0x0000091d0400b986 */ /* 0x0003e2000c101124 */
[----:B------:R-:W-:Y:S05]  /*7000*/  @P0 BRA `(.L_x_241) ;  /* 0x00000000000c0947 */ /* 0x000fea0003800000 */
[----:B------:R-:W2:Y:S02]  /*7010*/  LDG.E.U8 R169, desc[UR36][R20.64+0x8] ;  /* 0x0000082414a97981 */ /* 0x000ea4000c1e1100 */
[----:B--2---:R-:W-:-:S05]  /*7020*/  PRMT R171, R169, 0x8880, RZ ;  /* 0x00008880a9ab7816 */ /* 0x004fca00000000ff */
[----:B------:R-:W-:-:S07]  /*7030*/  IMAD R171, R171, R170, RZ ;  /* 0x000000aaabab7224 */ /* 0x000fce00078e02ff */
.L_x_241:
[----:B------:R-:W-:Y:S05]  /*7040*/  BSYNC B1 ;  /* 0x0000000000017941 */ /* 0x000fea0003800000 */
.L_x_240:
        /* <DEDUP_REMOVED lines=11> */
.L_x_243:
[----:B------:R-:W-:Y:S05]  /*7100*/  BSYNC B1 ;  /* 0x0000000000017941 */ /* 0x000fea0003800000 */
.L_x_242:
[----:B------:R-:W-:Y:S01]  /*7110*/  @!P4 IMAD R31, R31, R168, R171 ;  /* 0x000000a81f1fc224 */ /* 0x000fe200078e02ab */
[----:B------:R-:W-:Y:S04]  /*7120*/  BSSY B1, `(.L_x_244) ;  /* 0x0000006000017945 */ /* 0x000fe80003800000 */
[----:B------:R1:W-:Y:S01]  /*7130*/  @!P4 STG.E.U8 desc[UR36][R4.64+0x9], R31 ;  /* 0x0000091f0400c986 */ /* 0x0003e2000c101124 */
[----:B------:R-:W-:Y:S05]  /*7140*/  @P5 BRA `(.L_x_245) ;  /* 0x00000000000c5947 */ /* 0x000fea0003800000 */
[----:B------:R-:W4:Y:S02]  /*7150*/  LDG.E.U8 R169, desc[UR36][R8.64+0x10] ;  /* 0x0000102408a97981 */ /* 0x000f24000c1e1100 */
[----:B----4-:R-:W-:-:S05]  /*7160*/  PRMT R171, R169, 0x8880, RZ ;  /* 0x00008880a9ab7816 */ /* 0x010fca00000000ff */
[----:B------:R-:W-:-:S07]  /*7170*/  IMAD R171, R171, R170, RZ ;  /* 0x000000aaabab7224 */ /* 0x000fce00078e02ff */
.L_x_245:
[----:B------:R-:W-:Y:S05]  /*7180*/  BSYNC B1 ;  /* 0x0000000000017941 */ /* 0x000fea0003800000 */
.L_x_244:
        /* <DEDUP_REMOVED lines=12> */
.L_x_247:
[----:B------:R-:W-:Y:S05]  /*7250*/  BSYNC B1 ;  /* 0x0000000000017941 */ /* 0x000fea0003800000 */
.L_x_246:
        /* <DEDUP_REMOVED lines=10> */
.L_x_249:
[----:B------:R-:W-:Y:S05]  /*7300*/  BSYNC B1 ;  /* 0x0000000000017941 */ /* 0x000fea0003800000 */
.L_x_248:
        /* <DEDUP_REMOVED lines=11> */
.L_x_251:
[----:B------:R-:W-:Y:S05]  /*73c0*/  BSYNC B1 ;  /* 0x0000000000017941 */ /* 0x000fea0003800000 */
.L_x_250:
[----:B------:R-:W-:Y:S01]  /*73d0*/  @!P4 IMAD R35, R35, R168, R171 ;  /* 0x000000a82323c224 */ /* 0x000fe200078e02ab */
[----:B------:R-:W-:Y:S04]  /*73e0*/  BSSY B1, `(.L_x_252) ;  /* 0x0000006000017945 */ /* 0x000fe80003800000 */
[----:B------:R1:W-:Y:S01]  /*73f0*/  @!P4 STG.E.U8 desc[UR36][R4.64+0x11], R35 ;  /* 0x000011230400c986 */ /* 0x0003e2000c101124 */
[----:B------:R-:W-:Y:S05]  /*7400*/  @P5 BRA `(.L_x_253) ;  /* 0x00000000000c5947 */ /* 0x000fea0003800000 */
[----:B------:R-:W4:Y:S02]  /*7410*/  LDG.E.U8 R169, desc[UR36][R8.64+0x18] ;  /* 0x0000182408a97981 */ /* 0x000f24000c1e1100 */
[----:B----4-:R-:W-:-:S05]  /*7420*/  PRMT R171, R169, 0x8880, RZ ;  /* 0x00008880a9ab7816 */ /* 0x010fca00000000ff */
[----:B------:R-:W-:-:S07]  /*7430*/  IMAD R171, R171, R170, RZ ;  /* 0x000000aaabab7224 */ /* 0x000fce00078e02ff */
.L_x_253:
[----:B------:R-:W-:Y:S05]  /*7440*/  BSYNC B1 ;  /* 0x0000000000017941 */ /* 0x000fea0003800000 */
.L_x_252:
        /* <DEDUP_REMOVED lines=12> */
.L_x_255:
[----:B------:R-:W-:Y:S05]  /*7510*/  BSYNC B1 ;  /* 0x0000000000017941 */ /* 0x000fea0003800000 */
.L_x_254:
        /* <DEDUP_REMOVED lines=10> */
.L_x_257:
[----:B------:R-:W-:Y:S05]  /*75c0*/  BSYNC B1 ;  /* 0x0000000000017941 */ /* 0x000fea0003800000 */
.L_x_256:
        /* <DEDUP_REMOVED lines=11> */
.L_x_259:
[----:B------:R-:W-:Y:S05]  /*7680*/  BSYNC B1 ;  /* 0x0000000000017941 */ /* 0x000fea0003800000 */
.L_x_258:
[----:B------:R-:W-:Y:S01]  /*7690*/  @!P4 IMAD R39, R39, R168, R171 ;  /* 0x000000a82727c224 */ /* 0x000fe200078e02ab */
[----:B------:R-:W-:Y:S04]  /*76a0*/  BSSY B1, `(.L_x_260) ;  /* 0x0000006000017945 */ /* 0x000fe80003800000 */
[----:B------:R1:W-:Y:S01]  /*76b0*/  @!P4 STG.E.U8 desc[UR36][R4.64+0x19], R39 ;  /* 0x000019270400c986 */ /* 0x0003e2000c101124 */
[----:B------:R-:W-:Y:S05]  /*76c0*/  @P5 BRA `(.L_x_261) ;  /* 0x00000000000c5947 */ /* 0x000fea0003800000 */
[----:B------:R-:W4:Y:S02]  /*76d0*/  LDG.E.U8 R169, desc[UR36][R8.64+0x20] ;  /* 0x0000202408a97981 */ /* 0x000f24000c1e1100 */
[----:B----4-:R-:W-:-:S05]  /*76e0*/  PRMT R171, R169, 0x8880, RZ ;  /* 0x00008880a9ab7816 */ /* 0x010fca00000000ff */
[----:B------:R-:W-:-:S07]  /*76f0*/  IMAD R171, R171, R170, RZ ;  /* 0x000000aaabab7224 */ /* 0x000fce00078e02ff */
.L_x_261:
[----:B------:R-:W-:Y:S05]  /*7700*/  BSYNC B1 ;  /* 0x0000000000017941 */ /* 0x000fea0003800000 */
.L_x_260:
        /* <DEDUP_REMOVED lines=12> */
.L_x_263:
[----:B------:R-:W-:Y:S05]  /*77d0*/  BSYNC B1 ;  /* 0x0000000000017941 */ /* 0x000fea0003800000 */
.L_x_262:
        /* <DEDUP_REMOVED lines=10> */
.L_x_265:
[----:B------:R-:W-:Y:S05]  /*7880*/  BSYNC B1 ;  /* 0x0000000000017941 */ /* 0x000fea0003800000 */
.L_x_264:
        /* <DEDUP_REMOVED lines=11> */
.L_x_267:
[----:B------:R-:W-:Y:S05]  /*7940*/  BSYNC B1 ;  /* 0x0000000000017941 */ /* 0x000fea0003800000 */
.L_x_266:
[----:B------:R-:W-:Y:S01]  /*7950*/  @!P4 IMAD R43, R43, R168, R171 ;  /* 0x000000a82b2bc224 */ /* 0x000fe200078e02ab */
[----:B------:R-:W-:Y:S04]  /*7960*/  BSSY B1, `(.L_x_268) ;  /* 0x0000006000017945 */ /* 0x000fe80003800000 */
[----:B------:R1:W-:Y:S01]  /*7970*/  @!P4 STG.E.U8 desc[UR36][R4.64+0x21], R43 ;  /* 0x0000212b0400c986 */ /* 0x0003e2000c101124 */
[----:B------:R-:W-:Y:S05]  /*7980*/  @P5 BRA `(.L_x_269) ;  /* 0x00000000000c5947 */ /* 0x000fea0003800000 */
[----:B------:R-:W4:Y:S02]  /*7990*/  LDG.E.U8 R169, desc[UR36][R8.64+0x28] ;  /* 0x0000282408a97981 */ /* 0x000f24000c1e1100 */
[----:B----4-:R-:W-:-:S05]  /*79a0*/  PRMT R171, R169, 0x8880, RZ ;  /* 0x00008880a9ab7816 */ /* 0x010fca00000000ff */
[----:B------:R-:W-:-:S07]  /*79b0*/  IMAD R171, R171, R170, RZ ;  /* 0x000000aaabab7224 */ /* 0x000fce00078e02ff */
.L_x_269:
[----:B------:R-:W-:Y:S05]  /*79c0*/  BSYNC B1 ;  /* 0x0000000000017941 */ /* 0x000fea0003800000 */
.L_x_268:
        /* <DEDUP_REMOVED lines=12> */
.L_x_271:
[----:B------:R-:W-:Y:S05]  /*7a90*/  BSYNC B1 ;  /* 0x0000000000017941 */ /* 0x000fea0003800000 */
.L_x_270:
        /* <DEDUP_REMOVED lines=10> */
.L_x_273:
[----:B------:R-:W-:Y:S05]  /*7b40*/  BSYNC B1 ;  /* 0x0000000000017941 */ /* 0x000fea0003800000 */
.L_x_272:
        /* <DEDUP_REMOVED lines=11> */
.L_x_275:
[----:B------:R-:W-:Y:S05]  /*7c00*/  BSYNC B1 ;  /* 0x0000000000017941 */ /* 0x000fea0003800000 */
.L_x_274:
[----:B------:R-:W-:Y:S01]  /*7c10*/  @!P4 IMAD R47, R47, R168, R171 ;  /* 0x000000a82f2fc224 */ /* 0x000fe200078e02ab */
[----:B------:R-:W-:Y:S04]  /*7c20*/  BSSY B1, `(.L_x_276) ;  /* 0x0000006000017945 */ /* 0x000fe80003800000 */
[----:B------:R1:W-:Y:S01]  /*7c30*/  @!P4 STG.E.U8 desc[UR36][R4.64+0x29], R47 ;  /* 0x0000292f0400c986 */ /* 0x0003e2000c101124 */
[----:B------:R-:W-:Y:S05]  /*7c40*/  @P5 BRA `(.L_x_277) ;  /* 0x00000000000c5947 */ /* 0x000fea0003800000 */
[----:B------:R-:W4:Y:S02]  /*7c50*/  LDG.E.U8 R169, desc[UR36][R8.64+0x30] ;  /* 0x0000302408a97981 */ /* 0x000f24000c1e1100 */
[----:B----4-:R-:W-:-:S05]  /*7c60*/  PRMT R171, R169, 0x8880, RZ ;  /* 0x00008880a9ab7816 */ /* 0x010fca00000000ff */
[----:B------:R-:W-:-:S07]  /*7c70*/  IMAD R171, R171, R170, RZ ;  /* 0x000000aaabab7224 */ /* 0x000fce00078e02ff */
.L_x_277:
[----:B------:R-:W-:Y:S05]  /*7c80*/  BSYNC B1 ;  /* 0x0000000000017941 */ /* 0x000fea0003800000 */
.L_x_276:
        /* <DEDUP_REMOVED lines=12> */
.L_x_279:
[----:B------:R-:W-:Y:S05]  /*7d50*/  BSYNC B1 ;  /* 0x0000000000017941 */ /* 0x000fea0003800000 */
.L_x_278:
        /* <DEDUP_REMOVED lines=10> */
.L_x_281:
[----:B------:R-:W-:Y:S05]  /*7e00*/  BSYNC B1 ;  /* 0x0000000000017941 */ /* 0x000fea0003800000 */
.L_x_280:
        /* <DEDUP_REMOVED lines=11> */
.L_x_283:
[----:B------:R-:W-:Y:S05]  /*7ec0*/  BSYNC B1 ;  /* 0x0000000000017941 */ /* 0x000fea0003800000 */
.L_x_282:
[----:B------:R-:W-:Y:S01]  /*7ed0*/  @!P4 IMAD R51, R51, R168, R171 ;  /* 0x000000a83333c224 */ /* 0x000fe200078e02ab */
[----:B------:R-:W-:Y:S04]  /*7ee0*/  BSSY B1, `(.L_x_284) ;  /* 0x0000006000017945 */ /* 0x000fe80003800000 */
[----:B------:R1:W-:Y:S01]  /*7ef0*/  @!P4 STG.E.U8 desc[UR36][R4.64+0x31], R51 ;  /* 0x000031330400c986 */ /* 0x0003e2000c101124 */
[----:B------:R-:W-:Y:S05]  /*7f00*/  @P5 BRA `(.L_x_285) ;  /* 0x00000000000c5947 */ /* 0x000fea0003800000 */
[----:B------:R-:W4:Y:S02]  /*7f10*/  LDG.E.U8 R169, desc[UR36][R8.64+0x38] ;  /* 0x0000382408a97981 */ /* 0x000f24000c1e1100 */
[----:B----4-:R-:W-:-:S05]  /*7f20*/  PRMT R171, R169, 0x8880, RZ ;  /* 0x00008880a9ab7816 */ /* 0x010fca00000000ff */
[----:B------:R-:W-:-:S07]  /*7f30*/  IMAD R171, R171, R170, RZ ;  /* 0x000000aaabab7224 */ /* 0x000fce00078e02ff */
.L_x_285:
[----:B------:R-:W-:Y:S05]  /*7f40*/  BSYNC B1 ;  /* 0x0000000000017941 */ /* 0x000fea0003800000 */
.L_x_284:
        /* <DEDUP_REMOVED lines=12> */
.L_x_287:
[----:B------:R-:W-:Y:S05]  /*8010*/  BSYNC B1 ;  /* 0x0000000000017941 */ /* 0x000fea0003800000 */
.L_x_286:
        /* <DEDUP_REMOVED lines=10> */
.L_x_289:
[----:B------:R-:W-:Y:S05]  /*80c0*/  BSYNC B1 ;  /* 0x0000000000017941 */ /* 0x000fea0003800000 */
.L_x_288:
        /* <DEDUP_REMOVED lines=11> */
.L_x_291:
[----:B------:R-:W-:Y:S05]  /*8180*/  BSYNC B1 ;  /* 0x0000000000017941 */ /* 0x000fea0003800000 */
.L_x_290:
[----:B------:R-:W-:Y:S01]  /*8190*/  @!P4 IMAD R55, R55, R168, R171 ;  /* 0x000000a83737c224 */ /* 0x000fe200078e02ab */
[----:B------:R-:W-:Y:S04]  /*81a0*/  BSSY B1, `(.L_x_292) ;  /* 0x0000006000017945 */ /* 0x000fe80003800000 */
[----:B------:R1:W-:Y:S01]  /*81b0*/  @!P4 STG.E.U8 desc[UR36][R4.64+0x39], R55 ;  /* 0x000039370400c986 */ /* 0x0003e2000c101124 */
[----:B------:R-:W-:Y:S05]  /*81c0*/  @P5 BRA `(.L_x_293) ;  /* 0x00000000000c5947 */ /* 0x000fea0003800000 */
[----:B------:R-:W4:Y:S02]  /*81d0*/  LDG.E.U8 R169, desc[UR36][R8.64+0x40] ;  /* 0x0000402408a97981 */ /* 0x000f24000c1e1100 */
[----:B----4-:R-:W-:-:S05]  /*81e0*/  PRMT R171, R169, 0x8880, RZ ;  /* 0x00008880a9ab7816 */ /* 0x010fca00000000ff */
[----:B------:R-:W-:-:S07]  /*81f0*/  IMAD R171, R171, R170, RZ ;  /* 0x000000aaabab7224 */ /* 0x000fce00078e02ff */
.L_x_293:
[----:B------:R-:W-:Y:S05]  /*8200*/  BSYNC B1 ;  /* 0x0000000000017941 */ /* 0x000fea0003800000 */
.L_x_292:
        /* <DEDUP_REMOVED lines=12> */
.L_x_295:
[----:B------:R-:W-:Y:S05]  /*82d0*/  BSYNC B1 ;  /* 0x0000000000017941 */ /* 0x000fea0003800000 */
.L_x_294:
        /* <DEDUP_REMOVED lines=10> */
.L_x_297:
[----:B------:R-:W-:Y:S05]  /*8380*/  BSYNC B1 ;  /* 0x0000000000017941 */ /* 0x000fea0003800000 */
.L_x_296:
        /* <DEDUP_REMOVED lines=11> */
.L_x_299:
[----:B------:R-:W-:Y:S05]  /*8440*/  BSYNC B1 ;  /* 0x0000000000017941 */ /* 0x000fea0003800000 */
.L_x_298:
[----:B------:R-:W-:Y:S01]  /*8450*/  @!P0 IMAD R59, R59, R168, R171 ;  /* 0x000000a83b3b8224 */ /* 0x000fe200078e02ab */
[----:B------:R-:W-:Y:S04]  /*8460*/  BSSY B1, `(.L_x_300) ;  /* 0x0000006000017945 */ /* 0x000fe80003800000 */
[----:B------:R1:W-:Y:S01]  /*8470*/  @!P0 STG.E.U8 desc[UR36][R4.64+0x41], R59 ;  /* 0x0000413b04008986 */ /* 0x0003e2000c101124 */
[----:B------:R-:W-:Y:S05]  /*8480*/  @P4 BRA `(.L_x_301) ;  /* 0x00000000000c4947 */ /* 0x000fea0003800000 */
[----:B------:R-:W4:Y:S02]  /*8490*/  LDG.E.U8 R169, desc[UR36][R8.64+0x48] ;  /* 0x0000482408a97981 */ /* 0x000f24000c1e1100 */
[----:B----4-:R-:W-:-:S05]  /*84a0*/  PRMT R171, R169, 0x8880, RZ ;  /* 0x00008880a9ab7816 */ /* 0x010fca00000000ff */
[----:B------:R-:W-:-:S07]  /*84b0*/  IMAD R171, R171, R170, RZ ;  /* 0x000000aaabab7224 */ /* 0x000fce00078e02ff */
.L_x_301:
[----:B------:R-:W-:Y:S05]  /*84c0*/  BSYNC B1 ;  /* 0x0000000000017941 */ /* 0x000fea0003800000 */
.L_x_300:
        /* <DEDUP_REMOVED lines=12> */
.L_x_303:
[----:B------:R-:W-:Y:S05]  /*8590*/  BSYNC B1 ;  /* 0x0000000000017941 */ /* 0x000fea0003800000 */
.L_x_302:
        /* <DEDUP_REMOVED lines=10> */
.L_x_305:
[----:B------:R-:W-:Y:S05]  /*8640*/  BSYNC B1 ;  /* 0x0000000000017941 */ /* 0x000fea0003800000 */
.L_x_304:
[----:B------:R-:W-:Y:S01]  /*8650*/  @!P5 IMAD R13, R62, R168, R171 ;  /* 0x000000a83e0dd224 */ /* 0x000fe200078e02ab */
[----:B-1----:R-:W-:Y:S01]  /*8660*/  @!P3 IADD3 R4, P0, R10, UR41, RZ ;  /* 0x000000290a04bc10 */ /* 0x002fe2000ff1e0ff */
[----:B------:R-:W-:Y:S01]  /*8670*/  BSSY B1, `(.L_x_306) ;  /* 0x000000a000017945 */ /* 0x000fe20003800000 */
[----:B------:R-:W-:Y:S02]  /*8680*/  ISETP.LT.OR P4, PT, R3, 0x51, !P2 ;  /* 0x000000510300780c */ /* 0x000fe40005781670 */
[----:B------:R1:W-:Y:S01]  /*8690*/  @!P5 STG.E.U8 desc[UR36][R6.64+0x48], R13 ;  /* 0x0000480d0600d986 */ /* 0x0003e2000c101124 */
[----:B------:R-:W-:Y:S02]  /*86a0*/  @!P3 IADD3.X R5, R11, UR40, RZ, P0, !PT ;  /* 0x000000280b05bc10 */ /* 0x000fe400087fe4ff */
[C---:B------:R-:W-:Y:S02]  /*86b0*/  ISETP.LT.OR P5, PT, R3.reuse, 0x52, !P2 ;  /* 0x000000520300780c */ /* 0x040fe400057a1670 */
[----:B------:R-:W-:Y:S01]  /*86c0*/  ISETP.LT.OR P0, PT, R3, 0x51, !P1 ;  /* 0x000000510300780c */ /* 0x000fe20004f01670 */
[----:B------:R-:W-:-:S12]  /*86d0*/  @P3 BRA `(.L_x_307) ;  /* 0x00000000000c3947 */ /* 0x000fd80003800000 */
[----:B------:R-:W2:Y:S02]  /*86e0*/  LDG.E.U8 R169, desc[UR36][R20.64+0x49] ;  /* 0x0000492414a97981 */ /* 0x000ea4000c1e1100 */
[----:B--2---:R-:W-:-:S05]  /*86f0*/  PRMT R171, R169, 0x8880, RZ ;  /* 0x00008880a9ab7816 */ /* 0x004fca00000000ff */
[----:B------:R-:W-:-:S07]  /*8700*/  IMAD R171, R171, R170, RZ ;  /* 0x000000aaabab7224 */ /* 0x000fce00078e02ff */
.L_x_307:
[----:B------:R-:W-:Y:S05]  /*8710*/  BSYNC B1 ;  /* 0x0000000000017941 */ /* 0x000fea0003800000 */
.L_x_306:
[----:B------:R-:W-:Y:S01]  /*8720*/  @!P3 IMAD R63, R63, R168, R171 ;  /* 0x000000a83f3fb224 */ /* 0x000fe200078e02ab */
[----:B------:R-:W-:Y:S04]  /*8730*/  BSSY B1, `(.L_x_308) ;  /* 0x0000006000017945 */ /* 0x000fe80003800000 */
[----:B------:R2:W-:Y:S01]  /*8740*/  @!P3 STG.E.U8 desc[UR36][R4.64+0x49], R63 ;  /* 0x0000493f0400b986 */ /* 0x0005e2000c101124 */
[----:B------:R-:W-:Y:S05]  /*8750*/  @P4 BRA `(.L_x_309) ;  /* 0x00000000000c4947 */ /* 0x000fea0003800000 */
[----:B------:R-:W4:Y:S02]  /*8760*/  LDG.E.U8 R169, desc[UR36][R8.64+0x50] ;  /* 0x0000502408a97981 */ /* 0x000f24000c1e1100 */
[----:B----4-:R-:W-:-:S05]  /*8770*/  PRMT R171, R169, 0x8880, RZ ;  /* 0x00008880a9ab7816 */ /* 0x010fca00000000ff */
[----:B------:R-:W-:-:S07]  /*8780*/  IMAD R171, R171, R170, RZ ;  /* 0x000000aaabab7224 */ /* 0x000fce00078e02ff */
.L_x_309:
[----:B------:R-:W-:Y:S05]  /*8790*/  BSYNC B1 ;  /* 0x0000000000017941 */ /* 0x000fea0003800000 */
.L_x_308:
        /* <DEDUP_REMOVED lines=9> */
.L_x_311:
[----:B------:R-:W-:Y:S05]  /*8830*/  BSYNC B1 ;  /* 0x0000000000017941 */ /* 0x000fea0003800000 */
.L_x_310:
[----:B------:R-:W-:Y:S01]  /*8840*/  @!P5 IMAD R65, R65, R168, R171 ;  /* 0x000000a84141d224 */ /* 0x000fe200078e02ab */
[----:B------:R-:W-:Y:S01]  /*8850*/  BSSY B1, `(.L_x_312) ;  /* 0x000000c000017945 */ /* 0x000fe20003800000 */
[----:B-1----:R-:W-:Y:S01]  /*8860*/  @!P5 IMAD.MOV.U32 R4, RZ, RZ, R10 ;  /* 0x000000ffff04d224 */ /* 0x002fe200078e000a */
[C---:B------:R-:W-:Y:S01]  /*8870*/  ISETP.LT.OR P4, PT, R3.reuse, 0x52, !P1 ;  /* 0x000000520300780c */ /* 0x040fe20004f81670 */
[----:B------:R-:W-:Y:S01]  /*8880*/  @!P5 IMAD.MOV.U32 R5, RZ, RZ, R11 ;  /* 0x000000ffff05d224 */ /* 0x000fe200078e000b */
[----:B------:R-:W-:-:S04]  /*8890*/  ISETP.LT.OR P3, PT, R3, 0x59, !P1 ;  /* 0x000000590300780c */ /* 0x000fc80004f61670 */
[----:B------:R1:W-:Y:S01]  /*88a0*/  @!P5 STG.E.U8 desc[UR36][R4.64+0x51], R65 ;  /* 0x000051410400d986 */ /* 0x0003e2000c101124 */
[----:B------:R-:W-:-:S04]  /*88b0*/  @!P0 IADD3 R6, P5, R10, UR41, RZ ;  /* 0x000000290a068c10 */ /* 0x000fc8000ffbe0ff */
[----:B------:R-:W-:Y:S01]  /*88c0*/  @!P0 IADD3.X R7, R11, UR40, RZ, P5, !PT ;  /* 0x000000280b078c10 */ /* 0x000fe2000affe4ff */
[----:B------:R-:W-:Y:S08]  /*88d0*/  @P0 BRA `(.L_x_313) ;  /* 0x00000000000c0947 */ /* 0x000ff00003800000 */
[----:B------:R-:W2:Y:S02]  /*88e0*/  LDG.E.U8 R169, desc[UR36][R20.64+0x50] ;  /* 0x0000502414a97981 */ /* 0x000ea4000c1e1100 */
[----:B--2---:R-:W-:-:S05]  /*88f0*/  PRMT R171, R169, 0x8880, RZ ;  /* 0x00008880a9ab7816 */ /* 0x004fca00000000ff */
[----:B------:R-:W-:-:S07]  /*8900*/  IMAD R171, R171, R170, RZ ;  /* 0x000000aaabab7224 */ /* 0x000fce00078e02ff */
.L_x_313:
[----:B------:R-:W-:Y:S05]  /*8910*/  BSYNC B1 ;  /* 0x0000000000017941 */ /* 0x000fea0003800000 */
.L_x_312:
[----:B------:R-:W-:Y:S01]  /*8920*/  @!P0 IMAD R15, R66, R168, R171 ;  /* 0x000000a8420f8224 */ /* 0x000fe200078e02ab */
[----:B-1----:R-:W-:Y:S01]  /*8930*/  @!P4 IADD3 R4, P5, R10, UR41, RZ ;  /* 0x000000290a04cc10 */ /* 0x002fe2000ffbe0ff */
[----:B------:R-:W-:Y:S03]  /*8940*/  BSSY B1, `(.L_x_314) ;  /* 0x000000a000017945 */ /* 0x000fe60003800000 */
[----:B------:R1:W-:Y:S01]  /*8950*/  @!P0 STG.E.U8 desc[UR36][R6.64+0x50], R15 ;  /* 0x0000500f06008986 */ /* 0x0003e2000c101124 */
[----:B------:R-:W-:Y:S02]  /*8960*/  ISETP.LT.OR P0, PT, R3, 0x59, !P2 ;  /* 0x000000590300780c */ /* 0x000fe40005701670 */
[----:B------:R-:W-:Y:S02]  /*8970*/  @!P4 IADD3.X R5, R11, UR40, RZ, P5, !PT ;  /* 0x000000280b05cc10 */ /* 0x000fe4000affe4ff */
[----:B------:R-:W-:-:S02]  /*8980*/  ISETP.LT.OR P2, PT, R3, 0x5a, !P2 ;  /* 0x0000005a0300780c */ /* 0x000fc40005741670 */
[----:B------:R-:W-:Y:S01]  /*8990*/  @!P3 IADD3 R12, P5, R10, UR41, RZ ;  /* 0x000000290a0cbc10 */ /* 0x000fe2000ffbe0ff */
[----:B------:R-:W-:-:S12]  /*89a0*/  @P4 BRA `(.L_x_315) ;  /* 0x00000000000c4947 */ /* 0x000fd80003800000 */
[----:B------:R-:W2:Y:S02]  /*89b0*/  LDG.E.U8 R169, desc[UR36][R20.64+0x51] ;  /* 0x0000512414a97981 */ /* 0x000ea4000c1e1100 */
[----:B--2---:R-:W-:-:S05]  /*89c0*/  PRMT R171, R169, 0x8880, RZ ;  /* 0x00008880a9ab7816 */ /* 0x004fca00000000ff */
[----:B------:R-:W-:-:S07]  /*89d0*/  IMAD R171, R171, R170, RZ ;  /* 0x000000aaabab7224 */ /* 0x000fce00078e02ff */
.L_x_315:
[----:B------:R-:W-:Y:S05]  /*89e0*/  BSYNC B1 ;  /* 0x0000000000017941 */ /* 0x000fea0003800000 */
.L_x_314:
[----:B------:R-:W-:Y:S01]  /*89f0*/  @!P4 IMAD R67, R67, R168, R171 ;  /* 0x000000a84343c224 */ /* 0x000fe200078e02ab */
[----:B------:R-:W-:Y:S04]  /*8a00*/  BSSY B1, `(.L_x_316) ;  /* 0x0000006000017945 */ /* 0x000fe80003800000 */
[----:B------:R2:W-:Y:S01]  /*8a10*/  @!P4 STG.E.U8 desc[UR36][R4.64+0x51], R67 ;  /* 0x000051430400c986 */ /* 0x0005e2000c101124 */
[----:B------:R-:W-:Y:S05]  /*8a20*/  @P0 BRA `(.L_x_317) ;  /* 0x00000000000c0947 */ /* 0x000fea0003800000 */
[----:B------:R-:W4:Y:S02]  /*8a30*/  LDG.E.U8 R169, desc[UR36][R8.64+0x58] ;  /* 0x0000582408a97981 */ /* 0x000f24000c1e1100 */
[----:B----4-:R-:W-:-:S05]  /*8a40*/  PRMT R171, R169, 0x8880, RZ ;  /* 0x00008880a9ab7816 */ /* 0x010fca00000000ff */
[----:B------:R-:W-:-:S07]  /*8a50*/  IMAD R171, R171, R170, RZ ;  /* 0x000000aaabab7224 */ /* 0x000fce00078e02ff */
.L_x_317:
[----:B------:R-:W-:Y:S05]  /*8a60*/  BSYNC B1 ;  /* 0x0000000000017941 */ /* 0x000fea0003800000 */
.L_x_316:
        /* <DEDUP_REMOVED lines=9> */
.L_x_319:
[----:B------:R-:W-:Y:S05]  /*8b00*/  BSYNC B1 ;  /* 0x0000000000017941 */ /* 0x000fea0003800000 */
.L_x_318:
        /* <DEDUP_REMOVED lines=10> */
.L_x_321:
[----:B------:R-:W-:Y:S05]  /*8bb0*/  BSYNC B1 ;  /* 0x0000000000017941 */ /* 0x000fea0003800000 */
.L_x_320:
[----:B-1----:R-:W-:Y:S01]  /*8bc0*/  @!P3 IMAD R5, R70, R168, R171 ;  /* 0x000000a84605b224 */ /* 0x002fe200078e02ab */
[----:B------:R-:W-:Y:S01]  /*8bd0*/  ISETP.LT.OR P1, PT, R3, 0x5a, !P1 ;  /* 0x0000005a0300780c */ /* 0x000fe20004f21670 */
[----:B------:R-:W-:Y:S03]  /*8be0*/  BSSY B1, `(.L_x_322) ;  /* 0x0000006000017945 */ /* 0x000fe60003800000 */
[----:B------:R1:W-:Y:S09]  /*8bf0*/  @!P3 STG.E.U8 desc[UR36][R12.64+0x58], R5 ;  /* 0x000058050c00b986 */ /* 0x0003f2000c101124 */
[----:B------:R-:W-:Y:S05]  /*8c00*/  @P1 BRA `(.L_x_323) ;  /* 0x00000000000c1947 */ /* 0x000fea0003800000 */
[----:B------:R-:W2:Y:S02]  /*8c10*/  LDG.E.U8 R169, desc[UR36][R20.64+0x59] ;  /* 0x0000592414a97981 */ /* 0x000ea4000c1e1100 */
[----:B--2---:R-:W-:-:S05]  /*8c20*/  PRMT R171, R169, 0x8880, RZ ;  /* 0x00008880a9ab7816 */ /* 0x004fca00000000ff */
[----:B------:R-:W-:-:S07]  /*8c30*/  IMAD R171, R171, R170, RZ ;  /* 0x000000aaabab7224 */ /* 0x000fce00078e02ff */
.L_x_323:
[----:B------:R-:W-:Y:S05]  /*8c40*/  BSYNC B1 ;  /* 0x0000000000017941 */ /* 0x000fea0003800000 */
.L_x_322:
[----:B------:R-:W-:Y:S01]  /*8c50*/  IMAD R71, R71, R168, R171 ;  /* 0x000000a847477224 */ /* 0x000fe200078e02ab */
[----:B------:R-:W-:Y:S06]  /*8c60*/  @P1 BRA `(.L_x_324) ;  /* 0x0000002800001947 */ /* 0x000fec0003800000 */
[----:B------:R-:W-:-:S04]  /*8c70*/  IADD3 R4, P0, R10, UR41, RZ ;  /* 0x000000290a047c10 */ /* 0x000fc8000ff1e0ff */
[----:B-1----:R-:W-:-:S05]  /*8c80*/  IADD3.X R5, R11, UR40, RZ, P0, !PT ;  /* 0x000000280b057c10 */ /* 0x002fca00087fe4ff */
[----:B------:R2:W-:Y:S01]  /*8c90*/  STG.E.U8 desc[UR36][R4.64+0x59], R71 ;  /* 0x0000594704007986 */ /* 0x0005e2000c101124 */
[----:B------:R-:W-:Y:S05]  /*8ca0*/  BRA `(.L_x_324) ;  /* 0x0000002400f07947 */ /* 0x000fea0003800000 */
.L_x_35:
[C---:B------:R-:W-:Y:S01]  /*8cb0*/  ISETP.GE.AND P1, PT, R6.reuse, 0x1, PT ;  /* 0x000000010600780c */ /* 0x040fe20003f26270 */
[----:B------:R-:W-:Y:S01]  /*8cc0*/  ULDC.64 UR4, c[0x0][0x5c0] ;  /* 0x0001700000047ab9 */ /* 0x000fe20000000a00 */
[----:B------:R-:W-:Y:S02]  /*8cd0*/  ISETP.GE.AND P2, PT, R6, 0x9, PT ;  /* 0x000000090600780c */ /* 0x000fe40003f46270 */
[C---:B------:R-:W-:Y:S02]  /*8ce0*/  ISETP.LT.OR P5, PT, R3.reuse, 0x1, !P1 ;  /* 0x000000010300780c */ /* 0x040fe40004fa1670 */
[C---:B------:R-:W-:Y:S02]  /*8cf0*/  ISETP.LT.OR P0, PT, R3.reuse, 0x2, !P1 ;  /* 0x000000020300780c */ /* 0x040fe40004f01670 */
[----:B------:R-:W-:Y:S02]  /*8d00*/  ISETP.LT.OR P4, PT, R3, 0x1, !P2 ;  /* 0x000000010300780c */ /* 0x000fe40005781670 */
[----:B------:R-:W-:-:S04]  /*8d10*/  IADD3 R8, P3, R178, UR4, RZ ;  /* 0x00000004b2087c10 */ /* 0x000fc8000ff7e0ff */
[----:B------:R-:W-:Y:S02]  /*8d20*/  IADD3.X R9, R180, UR5, RZ, P3, !PT ;  /* 0x00000005b4097c10 */ /* 0x000fe40009ffe4ff */
[----:B------:R-:W-:Y:S01]  /*8d30*/  ISETP.LT.OR P3, PT, R3, 0x2, !P2 ;  /* 0x000000020300780c */ /* 0x000fe20005761670 */
[-C--:B------:R-:W-:Y:S02]  /*8d40*/  @!P5 IMAD R7, R120, R168.reuse, RZ ;  /* 0x000000a87807d224 */ /* 0x080fe400078e02ff */
[-C--:B------:R-:W-:Y:S02]  /*8d50*/  @!P0 IMAD R121, R121, R168.reuse, RZ ;  /* 0x000000a879798224 */ /* 0x080fe400078e02ff */
[----:B------:R-:W-:Y:S01]  /*8d60*/  @!P4 IMAD R21, R122, R168, RZ ;  /* 0x000000a87a15c224 */ /* 0x000fe200078e02ff */
[----:B------:R0:W-:Y:S01]  /*8d70*/  @!P5 STG.E.U8 desc[UR36][R8.64], R7 ;  /* 0x000000070800d986 */ /* 0x0001e2000c101124 */
[----:B------:R-:W-:-:S03]  /*8d80*/  @!P4 IADD3 R10, P5, R8, UR41, RZ ;  /* 0x00000029080acc10 */ /* 0x000fc6000ffbe0ff */
[----:B------:R-:W-:Y:S01]  /*8d90*/  @!P0 STG.E.U8 desc[UR36][R8.64+0x1], R121 ;  /* 0x0000017908008986 */ /* 0x000fe2000c101124 */
[----:B------:R-:W-:Y:S02]  /*8da0*/  @!P4 IADD3.X R11, R9, UR40, RZ, P5, !PT ;  /* 0x00000028090bcc10 */ /* 0x000fe4000affe4ff */
[----:B------:R-:W-:Y:S01]  /*8db0*/  ISETP.LT.OR P0, PT, R3, 0x9, !P1 ;  /* 0x000000090300780c */ /* 0x000fe20004f01670 */
[----:B------:R-:W-:Y:S01]  /*8dc0*/  @!P3 IMAD R123, R123, R168, RZ ;  /* 0x000000a87b7bb224 */ /* 0x000fe200078e02ff */
[----:B------:R-:W-:Y:S01]  /*8dd0*/  @!P3 IADD3 R12, P5, R8, UR41, RZ ;  /* 0x00000029080cbc10 */ /* 0x000fe2000ffbe0ff */
[----:B------:R1:W-:Y:S01]  /*8de0*/  @!P4 STG.E.U8 desc[UR36][R10.64], R21 ;  /* 0x000000150a00c986 */ /* 0x0003e2000c101124 */
[----:B------:R-:W-:Y:S02]  /*8df0*/  ISETP.LT.OR P4, PT, R3, 0xa, !P1 ;  /* 0x0000000a0300780c */ /* 0x000fe40004f81670 */
[----:B------:R-:W-:Y:S02]  /*8e00*/  @!P3 IADD3.X R13, R9, UR40, RZ, P5, !PT ;  /* 0x00000028090dbc10 */ /* 0x000fe4000affe4ff */
[----:B------:R-:W-:-:S03]  /*8e10*/  ISETP.LT.OR P5, PT, R3, 0x9, !P2 ;  /* 0x000000090300780c */ /* 0x000fc600057a1670 */
[----:B------:R-:W-:Y:S01]  /*8e20*/  @!P3 STG.E.U8 desc[UR36][R12.64+0x1], R123 ;  /* 0x0000017b0c00b986 */ /* 0x000fe2000c101124 */
[----:B------:R-:W-:Y:S01]  /*8e30*/  ISETP.LT.OR P3, PT, R3, 0xa, !P2 ;  /* 0x0000000a0300780c */ /* 0x000fe20005761670 */
[----:B0-----:R-:W-:-:S04]  /*8e40*/  @!P0 IMAD R7, R124, R168, RZ ;  /* 0x000000a87c078224 */ /* 0x001fc800078e02ff */
[-C--:B------:R-:W-:Y:S01]  /*8e50*/  @!P4 IMAD R125, R125, R168.reuse, RZ ;  /* 0x000000a87d7dc224 */ /* 0x080fe200078e02ff */
[----:B------:R0:W-:Y:S03]  /*8e60*/  @!P0 STG.E.U8 desc[UR36][R8.64+0x8], R7 ;  /* 0x0000080708008986 */ /* 0x0001e6000c101124 */
[----:B------:R-:W-:Y:S01]  /*8e70*/  @!P5 IADD3 R14, P0, R8, UR41, RZ ;  /* 0x00000029080edc10 */ /* 0x000fe2000ff1e0ff */
[-C--:B-1----:R-:W-:Y:S01]  /*8e80*/  @!P5 IMAD R21, R126, R168.reuse, RZ ;  /* 0x000000a87e15d224 */ /* 0x082fe200078e02ff */
[----:B------:R-:W-:Y:S02]  /*8e90*/  @!P4 STG.E.U8 desc[UR36][R8.64+0x9], R125 ;  /* 0x0000097d0800c986 */ /* 0x000fe4000c101124 */
[----:B------:R-:W-:Y:S01]  /*8ea0*/  @!P5 IADD3.X R15, R9, UR40, RZ, P0, !PT ;  /* 0x00000028090fdc10 */ /* 0x000fe200087fe4ff */
[----:B------:R-:W-:Y:S01]  /*8eb0*/  @!P3 IMAD R127, R127, R168, RZ ;  /* 0x000000a87f7fb224 */ /* 0x000fe200078e02ff */
[----:B------:R-:W-:-:S02]  /*8ec0*/  ISETP.LT.OR P0, PT, R3, 0x11, !P1 ;  /* 0x000000110300780c */ /* 0x000fc40004f01670 */
[----:B------:R-:W-:Y:S01]  /*8ed0*/  @!P3 IADD3 R10, P4, R8, UR41, RZ ;  /* 0x00000029080abc10 */ /* 0x000fe2000ff9e0ff */
[----:B------:R1:W-:Y:S01]  /*8ee0*/  @!P5 STG.E.U8 desc[UR36][R14.64+0x8], R21 ;  /* 0x000008150e00d986 */ /* 0x0003e2000c101124 */
[----:B------:R-:W-:Y:S02]  /*8ef0*/  ISETP.LT.OR P5, PT, R3, 0x12, !P1 ;  /* 0x000000120300780c */ /* 0x000fe40004fa1670 */
[----:B------:R-:W-:Y:S02]  /*8f00*/  @!P3 IADD3.X R11, R9, UR40, RZ, P4, !PT ;  /* 0x00000028090bbc10 */ /* 0x000fe4000a7fe4ff */
[----:B------:R-:W-:-:S03]  /*8f10*/  ISETP.LT.OR P4, PT, R3, 0x11, !P2 ;  /* 0x000000110300780c */ /* 0x000fc60005781670 */
[----:B------:R2:W-:Y:S01]  /*8f20*/  @!P3 STG.E.U8 desc[UR36][R10.64+0x9], R127 ;  /* 0x0000097f0a00b986 */ /* 0x0005e2000c101124 */
        /* <DEDUP_REMOVED lines=10> */
[----:B--2---:R-:W-:Y:S01]  /*8fd0*/  @!P3 IADD3 R10, P5, R8, UR41, RZ ;  /* 0x00000029080abc10 */ /* 0x004fe2000ffbe0ff */
        /* <DEDUP_REMOVED lines=107> */
[----:B------:R-:W-:Y:S01]  /*9690*/  @!P4 STG.E.U8 desc[UR36][R8.64+0x49], R157 ;  /* 0x0000499d0800c986 */ /* 0x000fe2000c101124 */
[----:B------:R-:W-:Y:S01]  /*96a0*/  ISETP.LT.OR P4, PT, R3, 0x51, !P1 ;  /* 0x000000510300780c */ /* 0x000fe20004f81670 */
[----:B------:R-:W-:Y:S01]  /*96b0*/  @!P3 IMAD R159, R159, R168, RZ ;  /* 0x000000a89f9fb224 */ /* 0x000fe200078e02ff */
[----:B------:R-:W-:Y:S02]  /*96c0*/  @!P5 IADD3.X R15, R9, UR40, RZ, P0, !PT ;  /* 0x00000028090fdc10 */ /* 0x000fe400087fe4ff */
[----:B--2---:R-:W-:-:S03]  /*96d0*/  @!P3 IADD3 R10, P0, R8, UR41, RZ ;  /* 0x00000029080abc10 */ /* 0x004fc6000ff1e0ff */
[----:B------:R1:W-:Y:S01]  /*96e0*/  @!P5 STG.E.U8 desc[UR36][R14.64+0x48], R13 ;  /* 0x0000480d0e00d986 */ /* 0x0003e2000c101124 */
[----:B------:R-:W-:Y:S02]  /*96f0*/  ISETP.LT.OR P5, PT, R3, 0x52, !P1 ;  /* 0x000000520300780c */ /* 0x000fe40004fa1670 */
[----:B------:R-:W-:Y:S02]  /*9700*/  @!P3 IADD3.X R11, R9, UR40, RZ, P0, !PT ;  /* 0x00000028090bbc10 */ /* 0x000fe400087fe4ff */
[C---:B------:R-:W-:Y:S01]  /*9710*/  ISETP.LT.OR P0, PT, R3.reuse, 0x51, !P2 ;  /* 0x000000510300780c */ /* 0x040fe20005701670 */
[-C--:B0-----:R-:W-:Y:S02]  /*9720*/  @!P4 IMAD R7, R160, R168.reuse, RZ ;  /* 0x000000a8a007c224 */ /* 0x081fe400078e02ff */
[----:B------:R0:W-:Y:S04]  /*9730*/  @!P3 STG.E.U8 desc[UR36][R10.64+0x49], R159 ;  /* 0x0000499f0a00b986 */ /* 0x0001e8000c101124 */
[----:B------:R2:W-:Y:S01]  /*9740*/  @!P4 STG.E.U8 desc[UR36][R8.64+0x50], R7 ;  /* 0x000050070800c986 */ /* 0x0005e2000c101124 */
[----:B------:R-:W-:Y:S01]  /*9750*/  ISETP.LT.OR P4, PT, R3, 0x52, !P2 ;  /* 0x000000520300780c */ /* 0x000fe20005781670 */
[----:B------:R-:W-:-:S04]  /*9760*/  @!P5 IMAD R161, R161, R168, RZ ;  /* 0x000000a8a1a1d224 */ /* 0x000fc800078e02ff */
[----:B------:R-:W-:Y:S01]  /*9770*/  @!P0 IADD3 R12, P3, R8, UR41, RZ ;  /* 0x00000029080c8c10 */ /* 0x000fe2000ff7e0ff */
[----:B------:R-:W-:Y:S01]  /*9780*/  @!P5 STG.E.U8 desc[UR36][R8.64+0x51], R161 ;  /* 0x000051a10800d986 */ /* 0x000fe2000c101124 */
[----:B------:R-:W-:Y:S01]  /*9790*/  ISETP.LT.OR P5, PT, R3, 0x59, !P1 ;  /* 0x000000590300780c */ /* 0x000fe20004fa1670 */
[-C--:B------:R-:W-:Y:S01]  /*97a0*/  @!P0 IMAD R21, R162, R168.reuse, RZ ;  /* 0x000000a8a2158224 */ /* 0x080fe200078e02ff */
[----:B-1----:R-:W-:Y:S02]  /*97b0*/  @!P0 IADD3.X R13, R9, UR40, RZ, P3, !PT ;  /* 0x00000028090d8c10 */ /* 0x002fe40009ffe4ff */
[C---:B------:R-:W-:Y:S02]  /*97c0*/  ISETP.LT.OR P3, PT, R3.reuse, 0x59, !P2 ;  /* 0x000000590300780c */ /* 0x040fe40005761670 */
[C---:B------:R-:W-:Y:S01]  /*97d0*/  ISETP.LT.OR P2, PT, R3.reuse, 0x5a, !P2 ;  /* 0x0000005a0300780c */ /* 0x040fe20005741670 */
[----:B------:R1:W-:Y:S01]  /*97e0*/  @!P0 STG.E.U8 desc[UR36][R12.64+0x50], R21 ;  /* 0x000050150c008986 */ /* 0x0003e2000c101124 */
[----:B------:R-:W-:Y:S01]  /*97f0*/  ISETP.LT.OR P1, PT, R3, 0x5a, !P1 ;  /* 0x0000005a0300780c */ /* 0x000fe20004f21670 */
[----:B------:R-:W-:Y:S01]  /*9800*/  @!P4 IMAD R163, R163, R168, RZ ;  /* 0x000000a8a3a3c224 */ /* 0x000fe200078e02ff */
[----:B0-----:R-:W-:-:S03]  /*9810*/  @!P4 IADD3 R10, P0, R8, UR41, RZ ;  /* 0x00000029080acc10 */ /* 0x001fc6000ff1e0ff */
[-C--:B--2---:R-:W-:Y:S01]  /*9820*/  @!P5 IMAD R7, R164, R168.reuse, RZ ;  /* 0x000000a8a407d224 */ /* 0x084fe200078e02ff */
[----:B------:R-:W-:Y:S02]  /*9830*/  @!P4 IADD3.X R11, R9, UR40, RZ, P0, !PT ;  /* 0x00000028090bcc10 */ /* 0x000fe400087fe4ff */
[----:B------:R-:W-:Y:S01]  /*9840*/  ISETP.GE.AND P0, PT, R6, 0x81, PT ;  /* 0x000000810600780c */ /* 0x000fe20003f06270 */
[-C--:B------:R-:W-:Y:S02]  /*9850*/  @!P3 IMAD R23, R166, R168.reuse, RZ ;  /* 0x000000a8a617b224 */ /* 0x080fe400078e02ff */
[----:B------:R0:W-:Y:S01]  /*9860*/  @!P4 STG.E.U8 desc[UR36][R10.64+0x51], R163 ;  /* 0x000051a30a00c986 */ /* 0x0001e2000c101124 */
[C---:B------:R-:W-:Y:S01]  /*9870*/  @!P3 IADD3 R14, P4, R8.reuse, UR41, RZ ;  /* 0x00000029080ebc10 */ /* 0x040fe2000ff9e0ff */
[-C--:B------:R-:W-:Y:S02]  /*9880*/  @!P1 IMAD R165, R165, R168.reuse, RZ ;  /* 0x000000a8a5a59224 */ /* 0x080fe400078e02ff */
[----:B------:R2:W-:Y:S01]  /*9890*/  @!P5 STG.E.U8 desc[UR36][R8.64+0x58], R7 ;  /* 0x000058070800d986 */ /* 0x0005e2000c101124 */
[----:B------:R-:W-:Y:S01]  /*98a0*/  @!P2 IADD3 R20, P5, R8, UR41, RZ ;  /* 0x000000290814ac10 */ /* 0x000fe2000ffbe0ff */
[----:B------:R-:W-:Y:S01]  /*98b0*/  @!P2 IMAD R167, R167, R168, RZ ;  /* 0x000000a8a7a7a224 */ /* 0x000fe200078e02ff */
[C---:B------:R-:W-:Y:S01]  /*98c0*/  @!P3 IADD3.X R15, R9.reuse, UR40, RZ, P4, !PT ;  /* 0x00000028090fbc10 */ /* 0x040fe2000a7fe4ff */
[----:B------:R-:W-:Y:S01]  /*98d0*/  @!P1 STG.E.U8 desc[UR36][R8.64+0x59], R165 ;  /* 0x000059a508009986 */ /* 0x000fe2000c101124 */
[----:B-1----:R-:W-:-:S02]  /*98e0*/  @!P2 IADD3.X R21, R9, UR40, RZ, P5, !PT ;  /* 0x000000280915ac10 */ /* 0x002fc4000affe4ff */
[C---:B------:R-:W-:Y:S01]  /*98f0*/  ISETP.LT.OR P5, PT, R3.reuse, 0x1, !P0 ;  /* 0x000000010300780c */ /* 0x040fe200047a1670 */
[----:B------:R1:W-:Y:S01]  /*9900*/  @!P3 STG.E.U8 desc[UR36][R14.64+0x58], R23 ;  /* 0x000058170e00b986 */ /* 0x0003e2000c101124 */
[----:B------:R-:W-:Y:S02]  /*9910*/  ISETP.GE.AND P1, PT, R6, 0x89, PT ;  /* 0x000000890600780c */ /* 0x000fe40003f26270 */
[C---:B0-----:R-:W-:Y:S01]  /*9920*/  LEA R10, P3, R4.reuse, R8, 0x7 ;  /* 0x00000008040a7211 */ /* 0x041fe200078638ff */
[----:B------:R-:W-:Y:S01]  /*9930*/  @!P2 STG.E.U8 desc[UR36][R20.64+0x59], R167 ;  /* 0x000059a71400a986 */ /* 0x000fe2000c101124 */
[C---:B------:R-:W-:Y:S02]  /*9940*/  ISETP.LT.OR P2, PT, R3.reuse, 0x2, !P0 ;  /* 0x000000020300780c */ /* 0x040fe40004741670 */
[----:B--2---:R-:W-:Y:S02]  /*9950*/  SHF.L.U64.HI R7, R4, 0x7, R5 ;  /* 0x0000000704077819 */ /* 0x004fe40000010205 */
[----:B------:R-:W-:-:S03]  /*9960*/  ISETP.LT.OR P4, PT, R3, 0x1, !P1 ;  /* 0x000000010300780c */ /* 0x000fc60004f81670 */
[----:B------:R-:W-:Y:S01]  /*9970*/  IMAD.X R11, R7, 0x1, R9, P3 ;  /* 0x00000001070b7824 */ /* 0x000fe200018e0609 */
[----:B------:R-:W-:Y:S01]  /*9980*/  ISETP.LT.OR P3, PT, R3, 0x2, !P1 ;  /* 0x000000020300780c */ /* 0x000fe20004f61670 */
[----:B------:R-:W-:-:S04]  /*9990*/  @!P5 IMAD R7, R72, R168, RZ ;  /* 0x000000a84807d224 */ /* 0x000fc800078e02ff */
[-C--:B------:R-:W-:Y:S01]  /*99a0*/  @!P2 IMAD R73, R73, R168.reuse, RZ ;  /* 0x000000a84949a224 */ /* 0x080fe200078e02ff */
[----:B------:R0:W-:Y:S03]  /*99b0*/  @!P5 STG.E.U8 desc[UR36][R10.64], R7 ;  /* 0x000000070a00d986 */ /* 0x0001e6000c101124 */
[----:B------:R-:W-:Y:S01]  /*99c0*/  @!P4 IADD3 R12, P5, R10, UR41, RZ ;  /* 0x000000290a0ccc10 */ /* 0x000fe2000ffbe0ff */
[----:B------:R-:W-:Y:S01]  /*99d0*/  @!P2 STG.E.U8 desc[UR36][R10.64+0x1], R73 ;  /* 0x000001490a00a986 */ /* 0x000fe2000c101124 */
[-C--:B-1----:R-:W-:Y:S01]  /*99e0*/  @!P4 IMAD R23, R74, R168.reuse, RZ ;  /* 0x000000a84a17c224 */ /* 0x082fe200078e02ff */
[----:B------:R-:W-:Y:S01]  /*99f0*/  ISETP.LT.OR P2, PT, R3, 0x9, !P0 ;  /* 0x000000090300780c */ /* 0x000fe20004741670 */
[----:B------:R-:W-:Y:S01]  /*9a00*/  @!P3 IMAD R75, R75, R168, RZ ;  /* 0x000000a84b4bb224 */ /* 0x000fe200078e02ff */
[----:B------:R-:W-:Y:S02]  /*9a10*/  @!P4 IADD3.X R13, R11, UR40, RZ, P5, !PT ;  /* 0x000000280b0dcc10 */ /* 0x000fe4000affe4ff */
[----:B------:R-:W-:-:S03]  /*9a20*/  @!P3 IADD3 R14, P5, R10, UR41, RZ ;  /* 0x000000290a0ebc10 */ /* 0x000fc6000ffbe0ff */
[----:B------:R1:W-:Y:S01]  /*9a30*/  @!P4 STG.E.U8 desc[UR36][R12.64], R23 ;  /* 0x000000170c00c986 */ /* 0x0003e2000c101124 */
[----:B------:R-:W-:Y:S02]  /*9a40*/  ISETP.LT.OR P4, PT, R3, 0x9, !P1 ;  /* 0x000000090300780c */ /* 0x000fe40004f81670 */
[----:B------:R-:W-:Y:S02]  /*9a50*/  @!P3 IADD3.X R15, R11, UR40, RZ, P5, !PT ;  /* 0x000000280b0fbc10 */ /* 0x000fe4000affe4ff */
[C---:B------:R-:W-:Y:S01]  /*9a60*/  ISETP.LT.OR P5, PT, R3.reuse, 0xa, !P0 ;  /* 0x0000000a0300780c */ /* 0x040fe200047a1670 */
[----:B0-----:R-:W-:Y:S02]  /*9a70*/  @!P2 IMAD R7, R76, R168, RZ ;  /* 0x000000a84c07a224 */ /* 0x001fe400078e02ff */
[----:B------:R-:W-:Y:S01]  /*9a80*/  @!P3 STG.E.U8 desc[UR36][R14.64+0x1], R75 ;  /* 0x0000014b0e00b986 */ /* 0x000fe2000c101124 */
[----:B------:R-:W-:-:S03]  /*9a90*/  ISETP.LT.OR P3, PT, R3, 0xa, !P1 ;  /* 0x0000000a0300780c */ /* 0x000fc60004f61670 */
[----:B------:R0:W-:Y:S02]  /*9aa0*/  @!P2 STG.E.U8 desc[UR36][R10.64+0x8], R7 ;  /* 0x000008070a00a986 */ /* 0x0001e4000c101124 */
[----:B------:R-:W-:Y:S01]  /*9ab0*/  @!P4 IADD3 R20, P2, R10, UR41, RZ ;  /* 0x000000290a14cc10 */ /* 0x000fe2000ff5e0ff */
[----:B-1----:R-:W-:-:S03]  /*9ac0*/  @!P4 IMAD R23, R78, R168, RZ ;  /* 0x000000a84e17c224 */ /* 0x002fc600078e02ff */
[-C--:B------:R-:W-:Y:S01]  /*9ad0*/  @!P5 IMAD R77, R77, R168.reuse, RZ ;  /* 0x000000a84d4dd224 */ /* 0x080fe200078e02ff */
[----:B------:R-:W-:Y:S02]  /*9ae0*/  @!P4 IADD3.X R21, R11, UR40, RZ, P2, !PT ;  /* 0x000000280b15cc10 */ /* 0x000fe400097fe4ff */
[----:B------:R-:W-:Y:S01]  /*9af0*/  ISETP.LT.OR P2, PT, R3, 0x11, !P0 ;  /* 0x000000110300780c */ /* 0x000fe20004741670 */
[----:B------:R-:W-:Y:S01]  /*9b00*/  @!P3 IMAD R79, R79, R168, RZ ;  /* 0x000000a84f4fb224 */ /* 0x000fe200078e02ff */
[----:B------:R-:W-:Y:S01]  /*9b10*/  @!P5 STG.E.U8 desc[UR36][R10.64+0x9], R77 ;  /* 0x0000094d0a00d986 */ /* 0x000fe2000c101124 */
[----:B------:R-:W-:-:S03]  /*9b20*/  @!P3 IADD3 R12, P5, R10, UR41, RZ ;  /* 0x000000290a0cbc10 */ /* 0x000fc6000ffbe0ff */
[----:B------:R1:W-:Y:S01]  /*9b30*/  @!P4 STG.E.U8 desc[UR36][R20.64+0x8], R23 ;  /* 0x000008171400c986 */ /* 0x0003e2000c101124 */
[----:B------:R-:W-:Y:S02]  /*9b40*/  ISETP.LT.OR P4, PT, R3, 0x11, !P1 ;  /* 0x000000110300780c */ /* 0x000fe40004f81670 */
[----:B------:R-:W-:Y:S02]  /*9b50*/  @!P3 IADD3.X R13, R11, UR40, RZ, P5, !PT ;  /* 0x000000280b0dbc10 */ /* 0x000fe4000affe4ff */
[C---:B------:R-:W-:Y:S02]  /*9b60*/  ISETP.LT.OR P5, PT, R3.reuse, 0x12, !P0 ;  /* 0x000000120300780c */ /* 0x040fe400047a1670 */
[----:B0-----:R-:W-:Y:S01]  /*9b70*/  @!P2 IMAD R7, R80, R168, RZ ;  /* 0x000000a85007a224 */ /* 0x001fe200078e02ff */
[----:B------:R0:W-:Y:S01]  /*9b80*/  @!P3 STG.E.U8 desc[UR36][R12.64+0x9], R79 ;  /* 0x0000094f0c00b986 */ /* 0x0001e2000c101124 */
        /* <DEDUP_REMOVED lines=9> */
[----:B0-----:R-:W-:-:S03]  /*9c20*/  @!P3 IADD3 R12, P5, R10, UR41, RZ ;  /* 0x000000290a0cbc10 */ /* 0x001fc6000ffbe0ff */
[----:B------:R0:W-:Y:S01]  /*9c30*/  @!P4 STG.E.U8 desc[UR36][R14.64+0x10], R23 ;  /* 0x000010170e00c986 */ /* 0x0001e2000c101124 */
[----:B------:R-:W-:Y:S02]  /*9c40*/  ISETP.LT.OR P4, PT, R3, 0x19, !P1 ;  /* 0x000000190300780c */ /* 0x000fe40004f81670 */
[----:B------:R-:W-:Y:S02]  /*9c50*/  @!P3 IADD3.X R13, R11, UR40, RZ, P5, !PT ;  /* 0x000000280b0dbc10 */ /* 0x000fe4000affe4ff */
[C---:B------:R-:W-:Y:S02]  /*9c60*/  ISETP.LT.OR P5, PT, R3.reuse, 0x1a, !P0 ;  /* 0x0000001a0300780c */ /* 0x040fe400047a1670 */
[----:B--2---:R-:W-:Y:S01]  /*9c70*/  @!P2 IMAD R7, R84, R168, RZ ;  /* 0x000000a85407a224 */ /* 0x004fe200078e02ff */
[----:B------:R1:W-:Y:S01]  /*9c80*/  @!P3 STG.E.U8 desc[UR36][R12.64+0x11], R83 ;  /* 0x000011530c00b986 */ /* 0x0003e2000c101124 */
[----:B------:R-:W-:-:S03]  /*9c90*/  ISETP.LT.OR P3, PT, R3, 0x1a, !P1 ;  /* 0x0000001a0300780c */ /* 0x000fc60004f61670 */
[----:B------:R2:W-:Y:S02]  /*9ca0*/  @!P2 STG.E.U8 desc[UR36][R10.64+0x18], R7 ;  /* 0x000018070a00a986 */ /* 0x0005e4000c101124 */
[----:B------:R-:W-:Y:S01]  /*9cb0*/  @!P4 IADD3 R20, P2, R10, UR41, RZ ;  /* 0x000000290a14cc10 */ /* 0x000fe2000ff5e0ff */
[----:B0-----:R-:W-:-:S03]  /*9cc0*/  @!P4 IMAD R23, R86, R168, RZ ;  /* 0x000000a85617c224 */ /* 0x001fc600078e02ff */
[-C--:B------:R-:W-:Y:S01]  /*9cd0*/  @!P5 IMAD R85, R85, R168.reuse, RZ ;  /* 0x000000a85555d224 */ /* 0x080fe200078e02ff */
[----:B------:R-:W-:Y:S02]  /*9ce0*/  @!P4 IADD3.X R21, R11, UR40, RZ, P2, !PT ;  /* 0x000000280b15cc10 */ /* 0x000fe400097fe4ff */
[----:B------:R-:W-:Y:S01]  /*9cf0*/  ISETP.LT.OR P2, PT, R3, 0x21, !P0 ;  /* 0x000000210300780c */ /* 0x000fe20004741670 */
[----:B------:R-:W-:Y:S01]  /*9d00*/  @!P3 IMAD R87, R87, R168, RZ ;  /* 0x000000a85757b224 */ /* 0x000fe200078e02ff */
[----:B------:R-:W-:Y:S01]  /*9d10*/  @!P5 STG.E.U8 desc[UR36][R10.64+0x19], R85 ;  /* 0x000019550a00d986 */ /* 0x000fe2000c101124 */
[----:B-1----:R-:W-:-:S03]  /*9d20*/  @!P3 IADD3 R12, P5, R10, UR41, RZ ;  /* 0x000000290a0cbc10 */ /* 0x002fc6000ffbe0ff */
        /* <DEDUP_REMOVED lines=111> */
[----:B-1----:R-:W-:Y:S02]  /*a420*/  @!P3 IADD3 R12, P5, R10, UR41, RZ ;  /* 0x000000290a0cbc10 */ /* 0x002fe4000ffbe0ff */
[----:B------:R-:W-:Y:S01]  /*a430*/  ISETP.LT.OR P0, PT, R3, 0x5a, !P0 ;  /* 0x0000005a0300780c */ /* 0x000fe20004701670 */
[----:B------:R0:W-:Y:S01]  /*a440*/  @!P4 STG.E.U8 desc[UR36][R14.64+0x50], R21 ;  /* 0x000050150e00c986 */ /* 0x0001e2000c101124 */
[----:B------:R-:W-:-:S02]  /*a450*/  @!P3 IADD3.X R13, R11, UR40, RZ, P5, !PT ;  /* 0x000000280b0dbc10 */ /* 0x000fc4000affe4ff */
[C---:B------:R-:W-:Y:S02]  /*a460*/  ISETP.LT.OR P4, PT, R3.reuse, 0x59, !P1 ;  /* 0x000000590300780c */ /* 0x040fe40004f81670 */
[----:B------:R-:W-:Y:S01]  /*a470*/  ISETP.LT.OR P1, PT, R3, 0x5a, !P1 ;  /* 0x0000005a0300780c */ /* 0x000fe20004f21670 */
[----:B------:R1:W-:Y:S01]  /*a480*/  @!P3 STG.E.U8 desc[UR36][R12.64+0x51], R115 ;  /* 0x000051730c00b986 */ /* 0x0003e2000c101124 */
[----:B------:R-:W-:Y:S01]  /*a490*/  ISETP.GE.AND P5, PT, R6, 0x101, PT ;  /* 0x000001010600780c */ /* 0x000fe20003fa6270 */
[-C--:B------:R-:W-:Y:S01]  /*a4a0*/  @!P2 IMAD R23, R116, R168.reuse, RZ ;  /* 0x000000a87417a224 */ /* 0x080fe200078e02ff */
[----:B------:R-:W-:Y:S01]  /*a4b0*/  ISETP.GE.AND P3, PT, R6, 0x109, PT ;  /* 0x000001090600780c */ /* 0x000fe20003f66270 */
[----:B------:R-:W-:Y:S02]  /*a4c0*/  @!P2 IMAD.MOV.U32 R6, RZ, RZ, R10 ;  /* 0x000000ffff06a224 */ /* 0x000fe400078e000a */
[----:B--2---:R-:W-:Y:S02]  /*a4d0*/  @!P2 IMAD.MOV.U32 R7, RZ, RZ, R11 ;  /* 0x000000ffff07a224 */ /* 0x004fe400078e000b */
[----:B------:R-:W-:-:S03]  /*a4e0*/  @!P0 IMAD R117, R117, R168, RZ ;  /* 0x000000a875758224 */ /* 0x000fc600078e02ff */
[----:B------:R2:W-:Y:S01]  /*a4f0*/  @!P2 STG.E.U8 desc[UR36][R6.64+0x58], R23 ;  /* 0x000058170600a986 */ /* 0x0005e2000c101124 */
[----:B0-----:R-:W-:Y:S01]  /*a500*/  @!P4 IADD3 R14, P2, R10, UR41, RZ ;  /* 0x000000290a0ecc10 */ /* 0x001fe2000ff5e0ff */
[-C--:B-1----:R-:W-:Y:S02]  /*a510*/  @!P4 IMAD R13, R118, R168.reuse, RZ ;  /* 0x000000a8760dc224 */ /* 0x082fe400078e02ff */
[----:B------:R-:W-:Y:S01]  /*a520*/  @!P1 IMAD R119, R119, R168, RZ ;  /* 0x000000a877779224 */ /* 0x000fe200078e02ff */
[----:B------:R-:W-:Y:S02]  /*a530*/  @!P4 IADD3.X R15, R11, UR40, RZ, P2, !PT ;  /* 0x000000280b0fcc10 */ /* 0x000fe400097fe4ff */
[----:B------:R-:W-:Y:S01]  /*a540*/  ISETP.LT.OR P2, PT, R3, 0x1, !P5 ;  /* 0x000000010300780c */ /* 0x000fe20006f41670 */
[----:B--2---:R-:W-:Y:S02]  /*a550*/  @!P0 IMAD.MOV.U32 R6, RZ, RZ, R10 ;  /* 0x000000ffff068224 */ /* 0x004fe400078e000a */
[----:B------:R-:W-:-:S05]  /*a560*/  @!P0 IMAD.MOV.U32 R7, RZ, RZ, R11 ;  /* 0x000000ffff078224 */ /* 0x000fca00078e000b */
[----:B------:R0:W-:Y:S01]  /*a570*/  @!P0 STG.E.U8 desc[UR36][R6.64+0x59], R117 ;  /* 0x0000597506008986 */ /* 0x0001e2000c101124 */
[----:B------:R-:W-:-:S04]  /*a580*/  @!P1 IADD3 R10, P0, R10, UR41, RZ ;  /* 0x000000290a0a9c10 */ /* 0x000fc8000ff1e0ff */
[----:B------:R-:W-:Y:S01]  /*a590*/  @!P2 IMAD R21, R24, R168, RZ ;  /* 0x000000a81815a224 */ /* 0x000fe200078e02ff */
[----:B------:R1:W-:Y:S01]  /*a5a0*/  @!P4 STG.E.U8 desc[UR36][R14.64+0x58], R13 ;  /* 0x0000580d0e00c986 */ /* 0x0003e2000c101124 */
[----:B------:R-:W-:Y:S02]  /*a5b0*/  @!P1 IADD3.X R11, R11, UR40, RZ, P0, !PT ;  /* 0x000000280b0b9c10 */ /* 0x000fe400087fe4ff */
[C---:B------:R-:W-:Y:S02]  /*a5c0*/  ISETP.LT.OR P0, PT, R3.reuse, 0x1, !P3 ;  /* 0x000000010300780c */ /* 0x040fe40005f01670 */
[----:B------:R-:W-:Y:S01]  /*a5d0*/  ISETP.LT.OR P4, PT, R3, 0x2, !P5 ;  /* 0x000000020300780c */ /* 0x000fe20006f81670 */
[----:B------:R-:W-:Y:S01]  /*a5e0*/  @!P1 STG.E.U8 desc[UR36][R10.64+0x59], R119 ;  /* 0x000059770a009986 */ /* 0x000fe2000c101124 */
[----:B0-----:R-:W-:-:S04]  /*a5f0*/  LEA R6, P1, R4, R8, 0x8 ;  /* 0x0000000804067211 */ /* 0x001fc800078240ff */
[----:B------:R-:W-:Y:S02]  /*a600*/  LEA.HI.X R7, R4, R9, R5, 0x8, P1 ;  /* 0x0000000904077211 */ /* 0x000fe400008f4405 */
[----:B------:R-:W-:-:S03]  /*a610*/  ISETP.LT.OR P1, PT, R3, 0x2, !P3 ;  /* 0x000000020300780c */ /* 0x000fc60005f21670 */
[-C--:B-1----:R-:W-:Y:S01]  /*a620*/  @!P0 IMAD R13, R26, R168.reuse, RZ ;  /* 0x000000a81a0d8224 */ /* 0x082fe200078e02ff */
[----:B------:R-:W-:Y:S01]  /*a630*/  @!P2 STG.E.U8 desc[UR36][R6.64], R21 ;  /* 0x000000150600a986 */ /* 0x000fe2000c101124 */
[----:B------:R-:W-:Y:S01]  /*a640*/  @!P0 IADD3 R4, P2, R6, UR41, RZ ;  /* 0x0000002906048c10 */ /* 0x000fe2000ff5e0ff */
[----:B------:R-:W-:-:S03]  /*a650*/  @!P4 IMAD R25, R25, R168, RZ ;  /* 0x000000a81919c224 */ /* 0x000fc600078e02ff */
[----:B------:R-:W-:Y:S02]  /*a660*/  @!P0 IADD3.X R5, R7, UR40, RZ, P2, !PT ;  /* 0x0000002807058c10 */ /* 0x000fe400097fe4ff */
[----:B------:R-:W-:Y:S01]  /*a670*/  ISETP.LT.OR P2, PT, R3, 0x9, !P5 ;  /* 0x000000090300780c */ /* 0x000fe20006f41670 */
[----:B------:R-:W-:Y:S01]  /*a680*/  @!P4 STG.E.U8 desc[UR36][R6.64+0x1], R25 ;  /* 0x000001190600c986 */ /* 0x000fe2000c101124 */
[----:B------:R-:W-:Y:S01]  /*a690*/  @!P1 IADD3 R8, P4, R6, UR41, RZ ;  /* 0x0000002906089c10 */ /* 0x000fe2000ff9e0ff */
[----:B------:R-:W-:Y:S02]  /*a6a0*/  @!P1 IMAD R27, R27, R168, RZ ;  /* 0x000000a81b1b9224 */ /* 0x000fe400078e02ff */
[----:B------:R0:W-:Y:S01]  /*a6b0*/  @!P0 STG.E.U8 desc[UR36][R4.64], R13 ;  /* 0x0000000d04008986 */ /* 0x0001e2000c101124 */
[----:B------:R-:W-:Y:S02]  /*a6c0*/  ISETP.LT.OR P0, PT, R3, 0xa, !P5 ;  /* 0x0000000a0300780c */ /* 0x000fe40006f01670 */
[----:B------:R-:W-:-:S02]  /*a6d0*/  @!P1 IADD3.X R9, R7, UR40, RZ, P4, !PT ;  /* 0x0000002807099c10 */ /* 0x000fc4000a7fe4ff */
[----:B------:R-:W-:-:S03]  /*a6e0*/  ISETP.LT.OR P4, PT, R3, 0x9, !P3 ;  /* 0x000000090300780c */ /* 0x000fc60005f81670 */
[----:B------:R1:W-:Y:S01]  /*a6f0*/  @!P1 STG.E.U8 desc[UR36][R8.64+0x1], R27 ;  /* 0x0000011b08009986 */ /* 0x0003e2000c101124 */
[-C--:B------:R-:W-:Y:S01]  /*a700*/  @!P2 IMAD R15, R28, R168.reuse, RZ ;  /* 0x000000a81c0fa224 */ /* 0x080fe200078e02ff */
[----:B------:R-:W-:Y:S01]  /*a710*/  ISETP.LT.OR P1, PT, R3, 0xa, !P3 ;  /* 0x0000000a0300780c */ /* 0x000fe20005f21670 */
[----:B0-----:R-:W-:Y:S02]  /*a720*/  @!P2 IMAD.MOV.U32 R4, RZ, RZ, R6 ;  /* 0x000000ffff04a224 */ /* 0x001fe400078e0006 */
[----:B------:R-:W-:Y:S02]  /*a730*/  @!P2 IMAD.MOV.U32 R5, RZ, RZ, R7 ;  /* 0x000000ffff05a224 */ /* 0x000fe400078e0007 */
[----:B------:R-:W-:-:S03]  /*a740*/  @!P0 IMAD R29, R29, R168, RZ ;  /* 0x000000a81d1d8224 */ /* 0x000fc600078e02ff */
[----:B------:R-:W-:Y:S01]  /*a750*/  @!P4 IMAD R21, R30, R168, RZ ;  /* 0x000000a81e15c224 */ /* 0x000fe200078e02ff */
[----:B------:R0:W-:Y:S01]  /*a760*/  @!P2 STG.E.U8 desc[UR36][R4.64+0x8], R15 ;  /* 0x0000080f0400a986 */ /* 0x0001e2000c101124 */
[----:B------:R-:W-:-:S03]  /*a770*/  @!P4 IADD3 R10, P2, R6, UR41, RZ ;  /* 0x00000029060acc10 */ /* 0x000fc6000ff5e0ff */
[----:B------:R-:W-:Y:S01]  /*a780*/  @!P1 IMAD R31, R31, R168, RZ ;  /* 0x000000a81f1f9224 */ /* 0x000fe200078e02ff */
[----:B------:R-:W-:Y:S02]  /*a790*/  @!P4 IADD3.X R11, R7, UR40, RZ, P2, !PT ;  /* 0x00000028070bcc10 */ /* 0x000fe400097fe4ff */
[----:B-1----:R-:W-:-:S04]  /*a7a0*/  @!P1 IADD3 R8, P2, R6, UR41, RZ ;  /* 0x0000002906089c10 */ /* 0x002fc8000ff5e0ff */
[----:B------:R-:W-:Y:S01]  /*a7b0*/  @!P1 IADD3.X R9, R7, UR40, RZ, P2, !PT ;  /* 0x0000002807099c10 */ /* 0x000fe200097fe4ff */
[----:B0-----:R-:W-:Y:S01]  /*a7c0*/  @!P0 IMAD.MOV.U32 R4, RZ, RZ, R6 ;  /* 0x000000ffff048224 */ /* 0x001fe200078e0006 */
[----:B------:R-:W-:Y:S01]  /*a7d0*/  ISETP.LT.OR P2, PT, R3, 0x11, !P3 ;  /* 0x000000110300780c */ /* 0x000fe20005f41670 */
[----:B------:R-:W-:-:S05]  /*a7e0*/  @!P0 IMAD.MOV.U32 R5, RZ, RZ, R7 ;  /* 0x000000ffff058224 */ /* 0x000fca00078e0007 */
[----:B------:R0:W-:Y:S01]  /*a7f0*/  @!P0 STG.E.U8 desc[UR36][R4.64+0x9], R29 ;  /* 0x0000091d04008986 */ /* 0x0001e2000c101124 */
[----:B------:R-:W-:-:S03]  /*a800*/  ISETP.LT.OR P0, PT, R3, 0x11, !P5 ;  /* 0x000000110300780c */ /* 0x000fc60006f01670 */
[----:B------:R1:W-:Y:S01]  /*a810*/  @!P4 STG.E.U8 desc[UR36][R10.64+0x8], R21 ;  /* 0x000008150a00c986 */ /* 0x0003e2000c101124 */
[----:B------:R-:W-:-:S03]  /*a820*/  ISETP.LT.OR P4, PT, R3, 0x12, !P5 ;  /* 0x000000120300780c */ /* 0x000fc60006f81670 */
[----:B------:R-:W-:Y:S01]  /*a830*/  @!P1 STG.E.U8 desc[UR36][R8.64+0x9], R31 ;  /* 0x0000091f08009986 */ /* 0x000fe2000c101124 */
[----:B------:R-:W-:-:S05]  /*a840*/  ISETP.LT.OR P1, PT, R3, 0x12, !P3 ;  /* 0x000000120300780c */ /* 0x000fca0005f21670 */
[-C--:B------:R-:W-:Y:S02]  /*a850*/  @!P0 IMAD R15, R32, R168.reuse, RZ ;  /* 0x000000a8200f8224 */ /* 0x080fe400078e02ff */
[----:B0-----:R-:W-:Y:S02]  /*a860*/  @!P0 IMAD.MOV.U32 R4, RZ, RZ, R6 ;  /* 0x000000ffff048224 */ /* 0x001fe400078e0006 */
[----:B------:R-:W-:Y:S02]  /*a870*/  @!P0 IMAD.MOV.U32 R5, RZ, RZ, R7 ;  /* 0x000000ffff058224 */ /* 0x000fe400078e0007 */
[-C--:B------:R-:W-:Y:S02]  /*a880*/  @!P4 IMAD R33, R33, R168.reuse, RZ ;  /* 0x000000a82121c224 */ /* 0x080fe400078e02ff */
[-C--:B-1----:R-:W-:Y:S01]  /*a890*/  @!P2 IMAD R21, R34, R168.reuse, RZ ;  /* 0x000000a82215a224 */ /* 0x082fe200078e02ff */
[----:B------:R0:W-:Y:S01]  /*a8a0*/  @!P0 STG.E.U8 desc[UR36][R4.64+0x10], R15 ;  /* 0x0000100f04008986 */ /* 0x0001e2000c101124 */
[----:B------:R-:W-:Y:S01]  /*a8b0*/  @!P2 IADD3 R12, P0, R6, UR41, RZ ;  /* 0x00000029060cac10 */ /* 0x000fe2000ff1e0ff */
[----:B------:R-:W-:-:S03]  /*a8c0*/  @!P1 IMAD R35, R35, R168, RZ ;  /* 0x000000a823239224 */ /* 0x000fc600078e02ff */
[----:B------:R-:W-:Y:S02]  /*a8d0*/  @!P2 IADD3.X R13, R7, UR40, RZ, P0, !PT ;  /* 0x00000028070dac10 */ /* 0x000fe400087fe4ff */
[----:B------:R-:W-:Y:S01]  /*a8e0*/  ISETP.LT.OR P0, PT, R3, 0x19, !P5 ;  /* 0x000000190300780c */ /* 0x000fe20006f01670 */
[----:B0-----:R-:W-:Y:S02]  /*a8f0*/  @!P4 IMAD.MOV.U32 R4, RZ, RZ, R6 ;  /* 0x000000ffff04c224 */ /* 0x001fe400078e0006 */
[----:B------:R-:W-:-:S05]  /*a900*/  @!P4 IMAD.MOV.U32 R5, RZ, RZ, R7 ;  /* 0x000000ffff05c224 */ /* 0x000fca00078e0007 */
[----:B------:R0:W-:Y:S01]  /*a910*/  @!P4 STG.E.U8 desc[UR36][R4.64+0x11], R33 ;  /* 0x000011210400c986 */ /* 0x0001e2000c101124 */
[----:B------:R-:W-:-:S04]  /*a920*/  @!P1 IADD3 R8, P4, R6, UR41, RZ ;  /* 0x0000002906089c10 */ /* 0x000fc8000ff9e0ff */
[----:B------:R-:W-:Y:S01]  /*a930*/  @!P0 IMAD R15, R36, R168, RZ ;  /* 0x000000a8240f8224 */ /* 0x000fe200078e02ff */
[----:B------:R1:W-:Y:S01]  /*a940*/  @!P2 STG.E.U8 desc[UR36][R12.64+0x10], R21 ;  /* 0x000010150c00a986 */ /* 0x0003e2000c101124 */
[----:B------:R-:W-:Y:S02]  /*a950*/  @!P1 IADD3.X R9, R7, UR40, RZ, P4, !PT ;  /* 0x0000002807099c10 */ /* 0x000fe4000a7fe4ff */
[C---:B------:R-:W-:Y:S02]  /*a960*/  ISETP.LT.OR P2, PT, R3.reuse, 0x1a, !P5 ;  /* 0x0000001a0300780c */ /* 0x040fe40006f41670 */
[C---:B------:R-:W-:Y:S01]  /*a970*/  ISETP.LT.OR P4, PT, R3.reuse, 0x19, !P3 ;  /* 0x000000190300780c */ /* 0x040fe20005f81670 */
[----:B------:R-:W-:Y:S01]  /*a980*/  @!P1 STG.E.U8 desc[UR36][R8.64+0x11], R35 ;  /* 0x0000112308009986 */ /* 0x000fe2000c101124 */
[----:B------:R-:W-:Y:S01]  /*a990*/  ISETP.LT.OR P1, PT, R3, 0x1a, !P3 ;  /* 0x0000001a0300780c */ /* 0x000fe20005f21670 */
[----:B0-----:R-:W-:Y:S02]  /*a9a0*/  @!P0 IMAD.MOV.U32 R4, RZ, RZ, R6 ;  /* 0x000000ffff048224 */ /* 0x001fe400078e0006 */
[----:B------:R-:W-:-:S05]  /*a9b0*/  @!P0 IMAD.MOV.U32 R5, RZ, RZ, R7 ;  /* 0x000000ffff058224 */ /* 0x000fca00078e0007 */
[----:B------:R0:W-:Y:S01]  /*a9c0*/  @!P0 STG.E.U8 desc[UR36][R4.64+0x18], R15 ;  /* 0x0000180f04008986 */ /* 0x0001e2000c101124 */
[-C--:B------:R-:W-:Y:S02]  /*a9d0*/  @!P2 IMAD R37, R37, R168.reuse, RZ ;  /* 0x000000a82525a224 */ /* 0x080fe400078e02ff */
[----:B------:R-:W-:Y:S01]  /*a9e0*/  @!P4 IADD3 R10, P0, R6, UR41, RZ ;  /* 0x00000029060acc10 */ /* 0x000fe2000ff1e0ff */
[-C--:B-1----:R-:W-:Y:S02]  /*a9f0*/  @!P4 IMAD R21, R38, R168.reuse, RZ ;  /* 0x000000a82615c224 */ /* 0x082fe400078e02ff */
[----:B------:R-:W-:Y:S01]  /*aa00*/  @!P1 IMAD R39, R39, R168, RZ ;  /* 0x000000a827279224 */ /* 0x000fe200078e02ff */
[----:B------:R-:W-:Y:S02]  /*aa10*/  @!P4 IADD3.X R11, R7, UR40, RZ, P0, !PT ;  /* 0x00000028070bcc10 */ /* 0x000fe400087fe4ff */
[----:B------:R-:W-:Y:S01]  /*aa20*/  ISETP.LT.OR P0, PT, R3, 0x21, !P5 ;  /* 0x000000210300780c */ /* 0x000fe20006f01670 */
[----:B0-----:R-:W-:-:S02]  /*aa30*/  @!P2 IMAD.MOV.U32 R4, RZ, RZ, R6 ;  /* 0x000000ffff04a224 */ /* 0x001fc400078e0006 */
        /* <DEDUP_REMOVED lines=93> */
[----:B------:R-:W-:Y:S01]  /*b010*/  @!P2 IADD3 R12, P0, R6, UR41, RZ ;  /* 0x00000029060cac10 */ /* 0x000fe2000ff1e0ff */
[-C--:B-1----:R-:W-:Y:S02]  /*b020*/  @!P2 IMAD R11, R58, R168.reuse, RZ ;  /* 0x000000a83a0ba224 */ /* 0x082fe400078e02ff */
[-C--:B------:R-:W-:Y:S01]  /*b030*/  @!P4 IMAD R57, R57, R168.reuse, RZ ;  /* 0x000000a83939c224 */ /* 0x080fe200078e02ff */
[----:B------:R-:W-:Y:S01]  /*b040*/  @!P2 IADD3.X R13, R7, UR40, RZ, P0, !PT ;  /* 0x00000028070dac10 */ /* 0x000fe200087fe4ff */
[----:B------:R-:W-:Y:S01]  /*b050*/  @!P1 IMAD R59, R59, R168, RZ ;  /* 0x000000a83b3b9224 */ /* 0x000fe200078e02ff */
[----:B------:R-:W-:Y:S01]  /*b060*/  ISETP.LT.OR P0, PT, R3, 0x49, !P5 ;  /* 0x000000490300780c */ /* 0x000fe20006f01670 */
[----:B0-----:R-:W-:Y:S02]  /*b070*/  @!P4 IMAD.MOV.U32 R4, RZ, RZ, R6 ;  /* 0x000000ffff04c224 */ /* 0x001fe400078e0006 */
[----:B------:R-:W-:-:S05]  /*b080*/  @!P4 IMAD.MOV.U32 R5, RZ, RZ, R7 ;  /* 0x000000ffff05c224 */ /* 0x000fca00078e0007 */
[----:B------:R0:W-:Y:S01]  /*b090*/  @!P4 STG.E.U8 desc[UR36][R4.64+0x41], R57 ;  /* 0x000041390400c986 */ /* 0x0001e2000c101124 */
[----:B------:R-:W-:-:S04]  /*b0a0*/  @!P1 IADD3 R8, P4, R6, UR41, RZ ;  /* 0x0000002906089c10 */ /* 0x000fc8000ff9e0ff */
[----:B------:R-:W-:Y:S01]  /*b0b0*/  @!P0 IMAD R15, R60, R168, RZ ;  /* 0x000000a83c0f8224 */ /* 0x000fe200078e02ff */
[----:B------:R1:W-:Y:S01]  /*b0c0*/  @!P2 STG.E.U8 desc[UR36][R12.64+0x40], R11 ;  /* 0x0000400b0c00a986 */ /* 0x0003e2000c101124 */
[----:B------:R-:W-:Y:S02]  /*b0d0*/  ISETP.LT.OR P2, PT, R3, 0x4a, !P5 ;  /* 0x0000004a0300780c */ /* 0x000fe40006f41670 */
[----:B------:R-:W-:Y:S02]  /*b0e0*/  @!P1 IADD3.X R9, R7, UR40, RZ, P4, !PT ;  /* 0x0000002807099c10 */ /* 0x000fe4000a7fe4ff */
[C---:B------:R-:W-:Y:S01]  /*b0f0*/  ISETP.LT.OR P4, PT, R3.reuse, 0x49, !P3 ;  /* 0x000000490300780c */ /* 0x040fe20005f81670 */
[----:B0-----:R-:W-:Y:S02]  /*b100*/  @!P0 IMAD.MOV.U32 R4, RZ, RZ, R6 ;  /* 0x000000ffff048224 */ /* 0x001fe400078e0006 */
[----:B------:R0:W-:Y:S01]  /*b110*/  @!P1 STG.E.U8 desc[UR36][R8.64+0x41], R59 ;  /* 0x0000413b08009986 */ /* 0x0001e2000c101124 */
[----:B------:R-:W-:Y:S01]  /*b120*/  @!P0 IMAD.MOV.U32 R5, RZ, RZ, R7 ;  /* 0x000000ffff058224 */ /* 0x000fe200078e0007 */
[----:B------:R-:W-:-:S04]  /*b130*/  ISETP.LT.OR P1, PT, R3, 0x4a, !P3 ;  /* 0x0000004a0300780c */ /* 0x000fc80005f21670 */
[-C--:B------:R-:W-:Y:S01]  /*b140*/  @!P2 IMAD R61, R61, R168.reuse, RZ ;  /* 0x000000a83d3da224 */ /* 0x080fe200078e02ff */
[----:B------:R2:W-:Y:S03]  /*b150*/  @!P0 STG.E.U8 desc[UR36][R4.64+0x48], R15 ;  /* 0x0000480f04008986 */ /* 0x0005e6000c101124 */
[----:B------:R-:W-:Y:S01]  /*b160*/  @!P4 IADD3 R10, P0, R6, UR41, RZ ;  /* 0x00000029060acc10 */ /* 0x000fe2000ff1e0ff */
[----:B------:R-:W-:-:S03]  /*b170*/  @!P4 IMAD R21, R62, R168, RZ ;  /* 0x000000a83e15c224 */ /* 0x000fc600078e02ff */
[----:B-1----:R-:W-:Y:S02]  /*b180*/  @!P4 IADD3.X R11, R7, UR40, RZ, P0, !PT ;  /* 0x00000028070bcc10 */ /* 0x002fe400087fe4ff */
[----:B0-----:R-:W-:Y:S01]  /*b190*/  @!P1 IADD3 R8, P0, R6, UR41, RZ ;  /* 0x0000002906089c10 */ /* 0x001fe2000ff1e0ff */
[----:B------:R-:W-:Y:S02]  /*b1a0*/  @!P1 IMAD R63, R63, R168, RZ ;  /* 0x000000a83f3f9224 */ /* 0x000fe400078e02ff */
[----:B--2---:R-:W-:Y:S01]  /*b1b0*/  @!P2 IMAD.MOV.U32 R4, RZ, RZ, R6 ;  /* 0x000000ffff04a224 */ /* 0x004fe200078e0006 */
[----:B------:R-:W-:Y:S01]  /*b1c0*/  @!P1 IADD3.X R9, R7, UR40, RZ, P0, !PT ;  /* 0x0000002807099c10 */ /* 0x000fe200087fe4ff */
[----:B------:R-:W-:Y:S01]  /*b1d0*/  @!P2 IMAD.MOV.U32 R5, RZ, RZ, R7 ;  /* 0x000000ffff05a224 */ /* 0x000fe200078e0007 */
[----:B------:R-:W-:-:S04]  /*b1e0*/  ISETP.LT.OR P0, PT, R3, 0x52, !P5 ;  /* 0x000000520300780c */ /* 0x000fc80006f01670 */
[----:B------:R0:W-:Y:S01]  /*b1f0*/  @!P2 STG.E.U8 desc[UR36][R4.64+0x49], R61 ;  /* 0x0000493d0400a986 */ /* 0x0001e2000c101124 */
[----:B------:R-:W-:-:S03]  /*b200*/  ISETP.LT.OR P2, PT, R3, 0x51, !P5 ;  /* 0x000000510300780c */ /* 0x000fc60006f41670 */
[----:B------:R1:W-:Y:S01]  /*b210*/  @!P4 STG.E.U8 desc[UR36][R10.64+0x48], R21 ;  /* 0x000048150a00c986 */ /* 0x0003e2000c101124 */
[----:B------:R-:W-:-:S03]  /*b220*/  ISETP.LT.OR P4, PT, R3, 0x51, !P3 ;  /* 0x000000510300780c */ /* 0x000fc60005f81670 */
[----:B------:R-:W-:Y:S01]  /*b230*/  @!P1 STG.E.U8 desc[UR36][R8.64+0x49], R63 ;  /* 0x0000493f08009986 */ /* 0x000fe2000c101124 */
[----:B------:R-:W-:Y:S01]  /*b240*/  ISETP.LT.OR P1, PT, R3, 0x52, !P3 ;  /* 0x000000520300780c */ /* 0x000fe20005f21670 */
[----:B------:R-:W-:-:S04]  /*b250*/  @!P0 IMAD R65, R65, R168, RZ ;  /* 0x000000a841418224 */ /* 0x000fc800078e02ff */
[-C--:B------:R-:W-:Y:S02]  /*b260*/  @!P2 IMAD R15, R64, R168.reuse, RZ ;  /* 0x000000a8400fa224 */ /* 0x080fe400078e02ff */
[----:B0-----:R-:W-:Y:S02]  /*b270*/  @!P2 IMAD.MOV.U32 R4, RZ, RZ, R6 ;  /* 0x000000ffff04a224 */ /* 0x001fe400078e0006 */
[----:B------:R-:W-:Y:S02]  /*b280*/  @!P2 IMAD.MOV.U32 R5, RZ, RZ, R7 ;  /* 0x000000ffff05a224 */ /* 0x000fe400078e0007 */
[-C--:B-1----:R-:W-:Y:S02]  /*b290*/  @!P4 IMAD R21, R66, R168.reuse, RZ ;  /* 0x000000a84215c224 */ /* 0x082fe400078e02ff */
[----:B------:R-:W-:Y:S01]  /*b2a0*/  @!P1 IMAD R67, R67, R168, RZ ;  /* 0x000000a843439224 */ /* 0x000fe200078e02ff */
[----:B------:R0:W-:Y:S01]  /*b2b0*/  @!P2 STG.E.U8 desc[UR36][R4.64+0x50], R15 ;  /* 0x0000500f0400a986 */ /* 0x0001e2000c101124 */
[----:B------:R-:W-:-:S04]  /*b2c0*/  @!P4 IADD3 R12, P2, R6, UR41, RZ ;  /* 0x00000029060ccc10 */ /* 0x000fc8000ff5e0ff */
[----:B------:R-:W-:Y:S02]  /*b2d0*/  @!P4 IADD3.X R13, R7, UR40, RZ, P2, !PT ;  /* 0x00000028070dcc10 */ /* 0x000fe400097fe4ff */
[C---:B------:R-:W-:Y:S02]  /*b2e0*/  ISETP.LT.OR P2, PT, R3.reuse, 0x59, !P3 ;  /* 0x000000590300780c */ /* 0x040fe40005f41670 */
[----:B------:R-:W-:Y:S01]  /*b2f0*/  ISETP.LT.OR P3, PT, R3, 0x5a, !P3 ;  /* 0x0000005a0300780c */ /* 0x000fe20005f61670 */
[----:B0-----:R-:W-:Y:S02]  /*b300*/  @!P0 IMAD.MOV.U32 R4, RZ, RZ, R6 ;  /* 0x000000ffff048224 */ /* 0x001fe400078e0006 */
[----:B------:R-:W-:-:S05]  /*b310*/  @!P0 IMAD.MOV.U32 R5, RZ, RZ, R7 ;  /* 0x000000ffff058224 */ /* 0x000fca00078e0007 */
[----:B------:R-:W-:Y:S01]  /*b320*/  @!P0 STG.E.U8 desc[UR36][R4.64+0x51], R65 ;  /* 0x0000514104008986 */ /* 0x000fe2000c101124 */
[C---:B------:R-:W-:Y:S02]  /*b330*/  ISETP.LT.OR P0, PT, R3.reuse, 0x59, !P5 ;  /* 0x000000590300780c */ /* 0x040fe40006f01670 */
[-C--:B------:R-:W-:Y:S01]  /*b340*/  @!P2 IMAD R15, R70, R168.reuse, RZ ;  /* 0x000000a8460fa224 */ /* 0x080fe200078e02ff */
[----:B------:R-:W-:Y:S01]  /*b350*/  ISETP.LT.OR P5, PT, R3, 0x5a, !P5 ;  /* 0x0000005a0300780c */ /* 0x000fe20006fa1670 */
[----:B------:R0:W-:Y:S01]  /*b360*/  @!P4 STG.E.U8 desc[UR36][R12.64+0x50], R21 ;  /* 0x000050150c00c986 */ /* 0x0001e2000c101124 */
[----:B------:R-:W-:Y:S01]  /*b370*/  @!P1 IADD3 R8, P4, R6, UR41, RZ ;  /* 0x0000002906089c10 */ /* 0x000fe2000ff9e0ff */
[----:B------:R-:W-:-:S03]  /*b380*/  @!P3 IMAD R71, R71, R168, RZ ;  /* 0x000000a84747b224 */ /* 0x000fc600078e02ff */
[----:B------:R-:W-:-:S05]  /*b390*/  @!P1 IADD3.X R9, R7, UR40, RZ, P4, !PT ;  /* 0x0000002807099c10 */ /* 0x000fca000a7fe4ff */
[----:B------:R4:W-:Y:S01]  /*b3a0*/  @!P1 STG.E.U8 desc[UR36][R8.64+0x51], R67 ;  /* 0x0000514308009986 */ /* 0x0009e2000c101124 */
[----:B------:R-:W-:Y:S01]  /*b3b0*/  @!P2 IADD3 R10, P1, R6, UR41, RZ ;  /* 0x00000029060aac10 */ /* 0x000fe2000ff3e0ff */
[-C--:B------:R-:W-:Y:S01]  /*b3c0*/  @!P0 IMAD R3, R68, R168.reuse, RZ ;  /* 0x000000a844038224 */ /* 0x080fe200078e02ff */
[----:B0-----:R-:W-:Y:S01]  /*b3d0*/  @!P3 IADD3 R12, P4, R6, UR41, RZ ;  /* 0x00000029060cbc10 */ /* 0x001fe2000ff9e0ff */
[----:B------:R-:W-:Y:S01]  /*b3e0*/  @!P0 IMAD.MOV.U32 R4, RZ, RZ, R6 ;  /* 0x000000ffff048224 */ /* 0x000fe200078e0006 */
[C---:B------:R-:W-:Y:S01]  /*b3f0*/  @!P2 IADD3.X R11, R7.reuse, UR40, RZ, P1, !PT ;  /* 0x00000028070bac10 */ /* 0x040fe20008ffe4ff */
[----:B------:R-:W-:Y:S01]  /*b400*/  @!P0 IMAD.MOV.U32 R5, RZ, RZ, R7 ;  /* 0x000000ffff058224 */ /* 0x000fe200078e0007 */
[----:B------:R-:W-:Y:S01]  /*b410*/  @!P3 IADD3.X R13, R7, UR40, RZ, P4, !PT ;  /* 0x00000028070dbc10 */ /* 0x000fe2000a7fe4ff */
[----:B------:R-:W-:-:S03]  /*b420*/  @!P5 IMAD R69, R69, R168, RZ ;  /* 0x000000a84545d224 */ /* 0x000fc600078e02ff */
[----:B------:R4:W-:Y:S04]  /*b430*/  @!P0 STG.E.U8 desc[UR36][R4.64+0x58], R3 ;  /* 0x0000580304008986 */ /* 0x0009e8000c101124 */
[----:B------:R4:W-:Y:S04]  /*b440*/  @!P5 STG.E.U8 desc[UR36][R6.64+0x59], R69 ;  /* 0x000059450600d986 */ /* 0x0009e8000c101124 */
[----:B------:R4:W-:Y:S04]  /*b450*/  @!P2 STG.E.U8 desc[UR36][R10.64+0x58], R15 ;  /* 0x0000580f0a00a986 */ /* 0x0009e8000c101124 */
[----:B------:R4:W-:Y:S02]  /*b460*/  @!P3 STG.E.U8 desc[UR36][R12.64+0x59], R71 ;  /* 0x000059470c00b986 */ /* 0x0009e4000c101124 */
.L_x_324:
[----:B------:R-:W-:Y:S05]  /*b470*/  BSYNC B0 ;  /* 0x0000000000007941 */ /* 0x000fea0003800000 */
.L_x_34:
[----:B------:R-:W-:Y:S01]  /*b480*/  ULDC UR4, c[0x0][0xc] ;  /* 0x0000030000047ab9 */ /* 0x000fe20000000800 */
[----:B------:R-:W-:Y:S01]  /*b490*/  ULDC UR5, c[0x0][0x10] ;  /* 0x0000040000057ab9 */ /* 0x000fe20000000800 */
[----:B----4-:R-:W4:Y:S01]  /*b4a0*/  LDC R3, c[0x0][0x14] ;  /* 0x00000500ff037b82 */ /* 0x010f220000000800 */
[----:B------:R-:W-:Y:S01]  /*b4b0*/  UIMAD.WIDE.U32 UR4, UR4, UR5, URZ ;  /* 0x00000005040472a5 */ /* 0x000fe2000f8e003f */
[----:B--2---:R-:W-:Y:S02]  /*b4c0*/  IMAD.MOV.U32 R4, RZ, RZ, R19 ;  /* 0x000000ffff047224 */ /* 0x004fe400078e0013 */
[----:B-1----:R-:W-:Y:S02]  /*b4d0*/  IMAD.MOV.U32 R5, RZ, RZ, R18 ;  /* 0x000000ffff057224 */ /* 0x002fe400078e0012 */
[----:B------:R-:W-:Y:S02]  /*b4e0*/  IMAD.MOV.U32 R23, RZ, RZ, -0x1 ;  /* 0xffffffffff177424 */ /* 0x000fe400078e00ff */
[----:B------:R-:W-:-:S02]  /*b4f0*/  IMAD.MOV.U32 R22, RZ, RZ, -0x1 ;  /* 0xffffffffff167424 */ /* 0x000fc400078e00ff */
[----:B----4-:R-:W-:-:S04]  /*b500*/  IMAD.WIDE.U32 R4, R3, UR4, R4 ;  /* 0x0000000403047c25 */ /* 0x010fc8000f8e0004 */
[----:B------:R-:W-:Y:S01]  /*b510*/  IMAD R3, R3, UR5, RZ ;  /* 0x0000000503037c24 */ /* 0x000fe2000f8e02ff */
[----:B------:R-:W-:Y:S01]  /*b520*/  ULDC.64 UR4, c[0x0][0x650] ;  /* 0x0001940000047ab9 */ /* 0x000fe20000000a00 */
[----:B------:R-:W-:Y:S01]  /*b530*/  IMAD.MOV.U32 R19, RZ, RZ, R4 ;  /* 0x000000ffff137224 */ /* 0x000fe200078e0004 */
[----:B------:R-:W-:Y:S01]  /*b540*/  ISETP.GE.U32.AND P0, PT, R4, UR4, PT ;  /* 0x0000000404007c0c */ /* 0x000fe2000bf06070 */
[--C-:B------:R-:W-:Y:S01]  /*b550*/  IMAD.IADD R18, R5, 0x1, R3.reuse ;  /* 0x0000000105127824 */ /* 0x100fe200078e0203 */
[----:B------:R-:W-:-:S04]  /*b560*/  PRMT R3, RZ, 0x7610, R3 ;  /* 0x00007610ff037816 */ /* 0x000fc80000000003 */
[----:B------:R-:W-:-:S13]  /*b570*/  ISETP.GE.U32.AND.EX P0, PT, R18, UR5, PT, P0 ;  /* 0x0000000512007c0c */ /* 0x000fda000bf06100 */
[----:B------:R-:W-:Y:S05]  /*b580*/  @P0 BRA `(.L_x_325) ;  /* 0x0000000400700947 */ /* 0x000fea0003800000 */
[----:B------:R-:W1:Y:S01]  /*b590*/  S2R R20, SR_CTAID.X ;  /* 0x0000000000147919 */ /* 0x000e620000002500 */
[----:B------:R-:W2:Y:S01]  /*b5a0*/  LDC.64 R10, c[0x0][0x628] ;  /* 0x00018a00ff0a7b82 */ /* 0x000ea20000000a00 */
[----:B------:R-:W-:Y:S01]  /*b5b0*/  ULDC UR4, c[0x0][0x150] ;  /* 0x0000540000047ab9 */ /* 0x000fe20000000800 */
[----:B------:R-:W-:Y:S01]  /*b5c0*/  IMAD.MOV.U32 R8, RZ, RZ, R19 ;  /* 0x000000ffff087224 */ /* 0x000fe200078e0013 */
[----:B------:R-:W4:Y:S01]  /*b5d0*/  S2R R24, SR_CTAID.Y ;  /* 0x0000000000187919 */ /* 0x000f220000002600 */
[----:B------:R-:W-:-:S04]  /*b5e0*/  IMAD.MOV.U32 R9, RZ, RZ, R18 ;  /* 0x000000ffff097224 */ /* 0x000fc800078e0012 */
[----:B------:R-:W0:Y:S08]  /*b5f0*/  LDC R23, c[0x0][0x144] ;  /* 0x00005100ff177b82 */ /* 0x000e300000000800 */
[----:B------:R-:W0:Y:S08]  /*b600*/  LDC R12, c[0x0][0x630] ;  /* 0x00018c00ff0c7b82 */ /* 0x000e300000000800 */
[----:B------:R-:W0:Y:S01]  /*b610*/  LDC.64 R14, c[0x0][0x620] ;  /* 0x00018800ff0e7b82 */ /* 0x000e220000000a00 */
[----:B--2---:R-:W-:-:S04]  /*b620*/  ISETP.NE.U32.AND P0, PT, R10, RZ, PT ;  /* 0x000000ff0a00720c */ /* 0x004fc80003f05070 */
[----:B------:R-:W-:Y:S02]  /*b630*/  ISETP.NE.AND.EX P0, PT, R11, RZ, PT, P0 ;  /* 0x000000ff0b00720c */ /* 0x000fe40003f05300 */
[----:B-1----:R-:W-:-:S05]  /*b640*/  I2FP.F32.U32 R0, R20 ;  /* 0x0000001400007245 */ /* 0x002fca0000201000 */
[----:B------:R-:W-:-:S04]  /*b650*/  FMUL R0, R0, UR4 ;  /* 0x0000000400007c20 */ /* 0x000fc80008400000 */
[----:B------:R1:W2:Y:S02]  /*b660*/  F2I.U32.TRUNC.NTZ R21, R0 ;  /* 0x0000000000157305 */ /* 0x0002a4000020f000 */
[----:B----4-:R-:W-:Y:S05]  /*b670*/  @!P0 BRA `(.L_x_326) ;  /* 0x0000000000288947 */ /* 0x010fea0003800000 */
[----:B-1----:R-:W1:Y:S02]  /*b680*/  LDC R0, c[0x0][0x634] ;  /* 0x00018d00ff007b82 */ /* 0x002e640000000800 */
[----:B-1----:R-:W-:-:S05]  /*b690*/  IADD3 R3, P0, R19, R0, RZ ;  /* 0x0000000013037210 */ /* 0x002fca0007f1e0ff */
        /* <DEDUP_REMOVED lines=8> */
.L_x_326:
[-CC-:B0-----:R-:W-:Y:S01]  /*b720*/  SHF.R.U64 R22, R8, R12.reuse, R9.reuse ;  /* 0x0000000c08167219 */ /* 0x181fe20000001209 */
[----:B------:R-:W0:Y:S01]  /*b730*/  LDC.64 R28, c[0x0][0x640] ;  /* 0x00019000ff1c7b82 */ /* 0x000e220000000a00 */
[----:B-1----:R-:W-:Y:S01]  /*b740*/  SHF.R.U32.HI R0, RZ, R12, R9 ;  /* 0x0000000cff007219 */ /* 0x002fe20000011609 */
[----:B------:R-:W-:Y:S01]  /*b750*/  IMAD.MOV.U32 R4, RZ, RZ, R19 ;  /* 0x000000ffff047224 */ /* 0x000fe200078e0013 */
[----:B------:R-:W-:Y:S01]  /*b760*/  IADD3 R3, P0, RZ, -R22, RZ ;  /* 0x80000016ff037210 */ /* 0x000fe20007f1e0ff */
[----:B--2---:R-:W-:Y:S01]  /*b770*/  IMAD.MOV R21, RZ, RZ, -R21 ;  /* 0x000000ffff157224 */ /* 0x004fe200078e0a15 */
[----:B------:R-:W-:Y:S01]  /*b780*/  ULDC UR4, c[0x0][0x154] ;  /* 0x0000550000047ab9 */ /* 0x000fe20000000800 */
[----:B------:R-:W-:Y:S02]  /*b790*/  IMAD.MOV.U32 R7, RZ, RZ, 0x1 ;  /* 0x00000001ff077424 */ /* 0x000fe400078e00ff */
[----:B------:R-:W1:Y:S01]  /*b7a0*/  LDC R6, c[0x0][0x618] ;  /* 0x00018600ff067b82 */ /* 0x000e620000000800 */
[----:B------:R-:W-:-:S02]  /*b7b0*/  IMAD.X R5, RZ, RZ, ~R0, P0 ;  /* 0x000000ffff057224 */ /* 0x000fc400000e0e00 */
[----:B------:R-:W-:Y:S02]  /*b7c0*/  IMAD R21, R23, R21, R20 ;  /* 0x0000001517157224 */ /* 0x000fe400078e0214 */
[-C--:B------:R-:W-:Y:S02]  /*b7d0*/  IMAD R0, R5, R14.reuse, RZ ;  /* 0x0000000e05007224 */ /* 0x080fe400078e02ff */
[----:B------:R-:W-:Y:S01]  /*b7e0*/  IMAD.MOV.U32 R5, RZ, RZ, R18 ;  /* 0x000000ffff057224 */ /* 0x000fe200078e0012 */
[----:B------:R-:W2:Y:S01]  /*b7f0*/  LDC R8, c[0x0][0x608] ;  /* 0x00018200ff087b82 */ /* 0x000ea20000000800 */
[----:B------:R-:W-:-:S04]  /*b800*/  IMAD.WIDE.U32 R4, R3, R14, R4 ;  /* 0x0000000e03047225 */ /* 0x000fc800078e0004 */
[----:B------:R-:W-:-:S03]  /*b810*/  IMAD R3, R3, R15, R0 ;  /* 0x0000000f03037224 */ /* 0x000fc600078e0200 */
[----:B------:R-:W4:Y:S01]  /*b820*/  LDC R26, c[0x0][0x658] ;  /* 0x00019600ff1a7b82 */ /* 0x000f220000000800 */
[----:B------:R-:W-:Y:S01]  /*b830*/  I2FP.F32.U32 R0, R24 ;  /* 0x0000001800007245 */ /* 0x000fe20000201000 */
[----:B------:R-:W-:Y:S01]  /*b840*/  IMAD.IADD R3, R5, 0x1, R3 ;  /* 0x0000000105037824 */ /* 0x000fe200078e0203 */
[----:B0-----:R-:W-:Y:S01]  /*b850*/  ISETP.NE.U32.AND P0, PT, R28, RZ, PT ;  /* 0x000000ff1c00720c */ /* 0x001fe20003f05070 */
[----:B------:R-:W-:Y:S02]  /*b860*/  IMAD.MOV.U32 R5, RZ, RZ, -0x1 ;  /* 0xffffffffff057424 */ /* 0x000fe400078e00ff */
[----:B------:R-:W-:Y:S02]  /*b870*/  FMUL R0, R0, UR4 ;  /* 0x0000000400007c20 */ /* 0x000fe40008400000 */
[----:B------:R-:W0:Y:S01]  /*b880*/  LDC R15, c[0x0][0x148] ;  /* 0x00005200ff0f7b82 */ /* 0x000e220000000800 */
[----:B-1----:R-:W-:Y:S01]  /*b890*/  SHF.R.U64 R12, R4, R6, R3 ;  /* 0x00000006040c7219 */ /* 0x002fe20000001203 */
[----:B------:R1:W0:Y:S01]  /*b8a0*/  F2I.U32.TRUNC.NTZ R13, R0 ;  /* 0x00000000000d7305 */ /* 0x000222000020f000 */
[----:B------:R-:W-:-:S02]  /*b8b0*/  ISETP.NE.AND.EX P0, PT, R29, RZ, PT, P0 ;  /* 0x000000ff1d00720c */ /* 0x000fc40003f05300 */
[----:B------:R-:W-:-:S03]  /*b8c0*/  SHF.R.U32.HI R3, RZ, R6, R3 ;  /* 0x00000006ff037219 */ /* 0x000fc60000011603 */
[----:B------:R-:W0:Y:S01]  /*b8d0*/  LDC R20, c[0x0][0x600] ;  /* 0x00018000ff147b82 */ /* 0x000e220000000800 */
[-CC-:B--2---:R-:W-:Y:S02]  /*b8e0*/  SHF.R.U64 R10, R12, R8.reuse, R3.reuse ;  /* 0x000000080c0a7219 */ /* 0x184fe40000001203 */
[----:B------:R-:W-:-:S05]  /*b8f0*/  SHF.R.U32.HI R3, RZ, R8, R3 ;  /* 0x00000008ff037219 */ /* 0x000fca0000011603 */
[----:B------:R-:W2:Y:S01]  /*b900*/  LDC R25, c[0x0][0x648] ;  /* 0x00019200ff197b82 */ /* 0x000ea20000000800 */
[-C--:B----4-:R-:W-:Y:S02]  /*b910*/  SHF.L.U32 R4, R5, R26.reuse, RZ ;  /* 0x0000001a05047219 */ /* 0x090fe400000006ff */
[-CC-:B------:R-:W-:Y:S02]  /*b920*/  SHF.R.U64 R14, R10, R26.reuse, R3.reuse ;  /* 0x0000001a0a0e7219 */ /* 0x180fe40000001203 */
[----:B------:R-:W-:Y:S02]  /*b930*/  SHF.R.U32.HI R5, RZ, R26, R3 ;  /* 0x0000001aff057219 */ /* 0x000fe40000011603 */
[----:B------:R-:W-:Y:S01]  /*b940*/  LOP3.LUT R23, RZ, R4, RZ, 0x33, !PT ;  /* 0x00000004ff177212 */ /* 0x000fe200078e33ff */
[----:B------:R-:W4:Y:S01]  /*b950*/  LDC R27, c[0x0][0x638] ;  /* 0x00018e00ff1b7b82 */ /* 0x000f220000000800 */
[----:B------:R-:W-:Y:S01]  /*b960*/  SHF.L.U32 R26, R7, R26, RZ ;  /* 0x0000001a071a7219 */ /* 0x000fe200000006ff */
[----:B------:R-:W-:-:S06]  /*b970*/  IMAD.MOV.U32 R4, RZ, RZ, R14 ;  /* 0x000000ffff047224 */ /* 0x000fcc00078e000e */
[----:B------:R-:W0:Y:S01]  /*b980*/  LDC R30, c[0x0][0x610] ;  /* 0x00018400ff1e7b82 */ /* 0x000e220000000800 */
[----:B-1----:R-:W-:Y:S05]  /*b990*/  @!P0 BRA `(.L_x_327) ;  /* 0x0000000000288947 */ /* 0x002fea0003800000 */
[----:B------:R-:W1:Y:S02]  /*b9a0*/  LDC R3, c[0x0][0x64c] ;  /* 0x00019300ff037b82 */ /* 0x000e640000000800 */
        /* <DEDUP_REMOVED lines=9> */
.L_x_327:
[----:B------:R-:W1:Y:S01]  /*ba40*/  LDC R3, c[0x0][0x65c] ;  /* 0x00019700ff037b82 */ /* 0x000e620000000800 */
[----:B--2---:R-:W-:Y:S01]  /*ba50*/  SHF.R.U64 R0, R4, R25, R5 ;  /* 0x0000001904007219 */ /* 0x004fe20000001205 */
[----:B0-----:R-:W-:Y:S01]  /*ba60*/  VIADD R7, R20, 0xffffffff ;  /* 0xffffffff14077836 */ /* 0x001fe20000000000 */
[----:B------:R-:W-:Y:S01]  /*ba70*/  LOP3.LUT R5, R10, R23, RZ, 0xc0, !PT ;  /* 0x000000170a057212 */ /* 0x000fe200078ec0ff */
[----:B------:R-:W-:Y:S02]  /*ba80*/  IMAD.MOV R13, RZ, RZ, -R13 ;  /* 0x000000ffff0d7224 */ /* 0x000fe400078e0a0d */
[----:B------:R-:W-:Y:S01]  /*ba90*/  IMAD.MOV.U32 R4, RZ, RZ, 0x1 ;  /* 0x00000001ff047424 */ /* 0x000fe200078e00ff */
[----:B------:R-:W-:Y:S02]  /*baa0*/  LOP3.LUT R12, R12, R7, RZ, 0xc0, !PT ;  /* 0x000000070c0c7212 */ /* 0x000fe400078ec0ff */
[----:B-1----:R-:W-:Y:S01]  /*bab0*/  ISETP.NE.AND P0, PT, R3, 0x1, PT ;  /* 0x000000010300780c */ /* 0x002fe20003f05270 */
[----:B------:R-:W-:-:S02]  /*bac0*/  IMAD.MOV R3, RZ, RZ, -R0 ;  /* 0x000000ffff037224 */ /* 0x000fc400078e0a00 */
[----:B------:R-:W-:Y:S02]  /*bad0*/  IMAD R0, R26, R0, R5 ;  /* 0x000000001a007224 */ /* 0x000fe400078e0205 */
[----:B----4-:R-:W-:-:S04]  /*bae0*/  IMAD R3, R3, R27, R14 ;  /* 0x0000001b03037224 */ /* 0x010fc800078e020e */
[----:B------:R-:W-:Y:S01]  /*baf0*/  IMAD R5, R3, R20, R12 ;  /* 0x0000001403057224 */ /* 0x000fe200078e020c */
[----:B------:R-:W-:-:S03]  /*bb00*/  PRMT R3, R4, 0x7610, R3 ;  /* 0x0000761004037816 */ /* 0x000fc60000000003 */
[----:B------:R-:W-:-:S04]  /*bb10*/  @P0 IMAD R21, R15, R13, R24 ;  /* 0x0000000d0f150224 */ /* 0x000fc800078e0218 */
[----:B------:R-:W-:-:S05]  /*bb20*/  IMAD R0, R0, R30, R21 ;  /* 0x0000001e00007224 */ /* 0x000fca00078e0215 */
[----:B------:R-:W-:Y:S02]  /*bb30*/  SEL R23, R5, R0, !P0 ;  /* 0x0000000005177207 */ /* 0x000fe40004000000 */
[----:B------:R-:W-:-:S07]  /*bb40*/  SEL R0, R0, R5, !P0 ;  /* 0x0000000500007207 */ /* 0x000fce0004000000 */
.L_x_325:
[----:B------:R4:W-:Y:S01]  /*bb50*/  STL [R1], R0 ;  /* 0x0000000001007387 */ /* 0x0009e20000100800 */
[----:B------:R-:W-:-:S13]  /*bb60*/  LOP3.LUT P0, RZ, R3, 0xff, RZ, 0xc0, !PT ;  /* 0x000000ff03ff7812 */ /* 0x000fda000780c0ff */
[----:B----4-:R-:W-:Y:S05]  /*bb70*/  @P0 BRA `(.L_x_328) ;  /* 0xffffff5400b40947 */ /* 0x010fea000383ffff */
[----:B------:R-:W-:Y:S05]  /*bb80*/  EXIT ;  /* 0x000000000000794d */ /* 0x000fea0003800000 */
.L_x_7:
[----:B0-----:R-:W-:Y:S01]  /*bb90*/  ULDC.64 UR4, c[0x0][0x650] ;  /* 0x0001940000047ab9 */ /* 0x001fe20000000a00 */
[----:B------:R-:W-:Y:S01]  /*bba0*/  PRMT R8, RZ, 0x7610, R8 ;  /* 0x00007610ff087816 */ /* 0x000fe20000000008 */
[----:B------:R-:W-:Y:S01]  /*bbb0*/  IMAD.MOV.U32 R16, RZ, RZ, -0x1 ;  /* 0xffffffffff107424 */ /* 0x000fe200078e00ff */
[----:B------:R-:W-:Y:S01]  /*bbc0*/  ISETP.GE.U32.AND P0, PT, R19, UR4, PT ;  /* 0x0000000413007c0c */ /* 0x000fe2000bf06070 */
[----:B------:R-:W-:Y:S02]  /*bbd0*/  IMAD.MOV.U32 R17, RZ, RZ, -0x1 ;  /* 0xffffffffff117424 */ /* 0x000fe400078e00ff */
[----:B------:R-:W-:Y:S01]  /*bbe0*/  IMAD.MOV.U32 R6, RZ, RZ, -0x1 ;  /* 0xffffffffff067424 */ /* 0x000fe200078e00ff */
[----:B------:R-:W-:-:S13]  /*bbf0*/  ISETP.GE.U32.AND.EX P0, PT, R18, UR5, PT, P0 ;  /* 0x0000000512007c0c */ /* 0x000fda000bf06100 */
[----:B------:R-:W-:Y:S05]  /*bc00*/  @P0 BRA `(.L_x_329) ;  /* 0x0000000400340947 */ /* 0x000fea0003800000 */
        /* <DEDUP_REMOVED lines=18> */
.L_x_330:
[----:B------:R-:W0:Y:S01]  /*bd30*/  LDC.64 R26, c[0x0][0x640] ;  /* 0x00019000ff1a7b82 */ /* 0x000e220000000a00 */
[-C--:B------:R-:W-:Y:S01]  /*bd40*/  SHF.R.U64 R21, R12, R16.reuse, R13 ;  /* 0x000000100c157219 */ /* 0x080fe2000000120d */
[----:B------:R-:W-:Y:S01]  /*bd50*/  IMAD.MOV.U32 R8, RZ, RZ, R19 ;  /* 0x000000ffff087224 */ /* 0x000fe200078e0013 */
[----:B------:R-:W-:Y:S01]  /*bd60*/  SHF.R.U32.HI R6, RZ, R16, R13 ;  /* 0x00000010ff067219 */ /* 0x000fe2000001160d */
[----:B------:R-:W-:Y:S01]  /*bd70*/  IMAD.MOV.U32 R28, RZ, RZ, 0x1 ;  /* 0x00000001ff1c7424 */ /* 0x000fe200078e00ff */
[----:B------:R-:W-:-:S03]  /*bd80*/  IADD3 R11, P0, RZ, -R21, RZ ;  /* 0x80000015ff0b7210 */ /* 0x000fc60007f1e0ff */
        /* <DEDUP_REMOVED lines=10> */
[----:B------:R-:W-:Y:S02]  /*be30*/  ISETP.NE.AND.EX P0, PT, R27, RZ, PT, P0 ;  /* 0x000000ff1b00720c */ /* 0x000fe40003f05300 */
[----:B------:R-:W0:Y:S02]  /*be40*/  LDC R16, c[0x0][0x600] ;  /* 0x00018000ff107b82 */ /* 0x000e240000000800 */
[-CC-:B-1----:R-:W-:Y:S01]  /*be50*/  SHF.R.U64 R14, R8, R10.reuse, R9.reuse ;  /* 0x0000000a080e7219 */ /* 0x182fe20000001209 */
[----:B------:R-:W-:Y:S01]  /*be60*/  IMAD.MOV.U32 R8, RZ, RZ, -0x1 ;  /* 0xffffffffff087424 */ /* 0x000fe200078e00ff */
[----:B------:R-:W-:-:S04]  /*be70*/  SHF.R.U32.HI R9, RZ, R10, R9 ;  /* 0x0000000aff097219 */ /* 0x000fc80000011609 */
[----:B------:R-:W1:Y:S01]  /*be80*/  LDC R22, c[0x0][0x648] ;  /* 0x00019200ff167b82 */ /* 0x000e620000000800 */
[-CC-:B--2---:R-:W-:Y:S02]  /*be90*/  SHF.R.U64 R17, R14, R12.reuse, R9.reuse ;  /* 0x0000000c0e117219 */ /* 0x184fe40000001209 */
[----:B------:R-:W-:-:S05]  /*bea0*/  SHF.R.U32.HI R6, RZ, R12, R9 ;  /* 0x0000000cff067219 */ /* 0x000fca0000011609 */
[----:B------:R-:W2:Y:S01]  /*beb0*/  LDC R24, c[0x0][0x638] ;  /* 0x00018e00ff187b82 */ /* 0x000ea20000000800 */
[-C--:B---3--:R-:W-:Y:S02]  /*bec0*/  SHF.L.U32 R8, R8, R25.reuse, RZ ;  /* 0x0000001908087219 */ /* 0x088fe400000006ff */
[-CC-:B------:R-:W-:Y:S02]  /*bed0*/  SHF.R.U64 R23, R17, R25.reuse, R6.reuse ;  /* 0x0000001911177219 */ /* 0x180fe40000001206 */
[----:B------:R-:W-:Y:S02]  /*bee0*/  LOP3.LUT R30, RZ, R8, RZ, 0x33, !PT ;  /* 0x00000008ff1e7212 */ /* 0x000fe400078e33ff */
[----:B------:R-:W-:Y:S01]  /*bef0*/  SHF.R.U32.HI R9, RZ, R25, R6 ;  /* 0x00000019ff097219 */ /* 0x000fe20000011606 */
[----:B------:R-:W3:Y:S01]  /*bf00*/  LDC R29, c[0x0][0x610] ;  /* 0x00018400ff1d7b82 */ /* 0x000ee20000000800 */
[----:B------:R-:W-:Y:S01]  /*bf10*/  IMAD.MOV.U32 R8, RZ, RZ, R23 ;  /* 0x000000ffff087224 */ /* 0x000fe200078e0017 */
[----:B------:R-:W-:Y:S06]  /*bf20*/  @!P0 BRA `(.L_x_331) ;  /* 0x0000000000288947 */ /* 0x000fec0003800000 */
        /* <DEDUP_REMOVED lines=10> */
.L_x_331:
[----:B------:R-:W4:Y:S01]  /*bfd0*/  LDC R10, c[0x0][0x65c] ;  /* 0x00019700ff0a7b82 */ /* 0x000f220000000800 */
[----:B-1----:R-:W-:Y:S01]  /*bfe0*/  SHF.R.U64 R6, R8, R22, R9 ;  /* 0x0000001608067219 */ /* 0x002fe20000001209 */
[----:B0-----:R-:W-:Y:S01]  /*bff0*/  VIADD R9, R16, 0xffffffff ;  /* 0xffffffff10097836 */ /* 0x001fe20000000000 */
[----:B------:R-:W-:Y:S02]  /*c000*/  SHF.L.U32 R28, R28, R25, RZ ;  /* 0x000000191c1c7219 */ /* 0x000fe400000006ff */
[----:B------:R-:W-:Y:S01]  /*c010*/  LOP3.LUT R5, R17, R30, RZ, 0xc0, !PT ;  /* 0x0000001e11057212 */ /* 0x000fe200078ec0ff */
[----:B------:R-:W-:-:S04]  /*c020*/  IMAD.MOV R8, RZ, RZ, -R6 ;  /* 0x000000ffff087224 */ /* 0x000fc800078e0a06 */
[----:B------:R-:W-:Y:S01]  /*c030*/  IMAD R6, R28, R6, R5 ;  /* 0x000000061c067224 */ /* 0x000fe200078e0205 */
[----:B------:R-:W-:Y:S02]  /*c040*/  LOP3.LUT R5, R14, R9, RZ, 0xc0, !PT ;  /* 0x000000090e057212 */ /* 0x000fe400078ec0ff */
[----:B----4-:R-:W-:-:S13]  /*c050*/  ISETP.NE.AND P0, PT, R10, 0x1, PT ;  /* 0x000000010a00780c */ /* 0x010fda0003f05270 */
[----:B------:R-:W-:Y:S02]  /*c060*/  @P0 IMAD R3, R7, R20, R4 ;  /* 0x0000001407030224 */ /* 0x000fe400078e0204 */
[----:B--2---:R-:W-:Y:S02]  /*c070*/  IMAD R4, R8, R24, R23 ;  /* 0x0000001808047224 */ /* 0x004fe400078e0217 */
[----:B---3--:R-:W-:Y:S02]  /*c080*/  IMAD R3, R6, R29, R3 ;  /* 0x0000001d06037224 */ /* 0x008fe400078e0203 */
[----:B------:R-:W-:Y:S02]  /*c090*/  IMAD R4, R4, R16, R5 ;  /* 0x0000001004047224 */ /* 0x000fe400078e0205 */
[----:B------:R-:W-:Y:S02]  /*c0a0*/  IMAD.MOV.U32 R8, RZ, RZ, 0x1 ;  /* 0x00000001ff087424 */ /* 0x000fe400078e00ff */
[----:B------:R-:W-:Y:S01]  /*c0b0*/  IMAD.MOV.U32 R6, RZ, RZ, R21 ;  /* 0x000000ffff067224 */ /* 0x000fe200078e0015 */
[----:B------:R-:W-:-:S02]  /*c0c0*/  SEL R17, R4, R3, !P0 ;  /* 0x0000000304117207 */ /* 0x000fc40004000000 */
[----:B------:R-:W-:-:S07]  /*c0d0*/  SEL R16, R3, R4, !P0 ;  /* 0x0000000403107207 */ /* 0x000fce0004000000 */
.L_x_329:
[----:B------:R-:W-:-:S08]  /*c0e0*/  NOP ;  /* 0x0000000000007918 */ /* 0x000fd00000000000 */
[----:B------:R-:W0:-:S00]  /*c0f0*/  USETMAXREG.DEALLOC.CTAPOOL 0x28 ;  /* 0x00000028000079c8 */ /* 0x000e0000080e0500 */
[----:B0-----:R-:W-:-:S13]  /*c100*/  ISETP.NE.AND P0, PT, R0, RZ, PT ;  /* 0x000000ff0000720c */ /* 0x001fda0003f05270 */
[----:B------:R-:W-:Y:S05]  /*c110*/  @P0 EXIT ;  /* 0x000000000000094d */ /* 0x000fea0003800000 */
[----:B------:R-:W-:Y:S01]  /*c120*/  LOP3.LUT P0, RZ, R8, 0xff, RZ, 0xc0, !PT ;  /* 0x000000ff08ff7812 */ /* 0x000fe2000780c0ff */
[----:B------:R-:W-:Y:S02]  /*c130*/  IMAD.MOV.U32 R0, RZ, RZ, 0x1 ;  /* 0x00000001ff007424 */ /* 0x000fe400078e00ff */
[----:B------:R-:W-:-:S10]  /*c140*/  IMAD.MOV.U32 R12, RZ, RZ, RZ ;  /* 0x000000ffff0c7224 */ /* 0x000fd400078e00ff */
[----:B------:R-:W-:Y:S05]  /*c150*/  @!P0 BRA `(.L_x_332) ;  /* 0x0000000c00548947 */ /* 0x000fea0003800000 */
[----:B------:R-:W0:Y:S01]  /*c160*/  LDC R0, c[0x0][0x28c] ;  /* 0x0000a300ff007b82 */ /* 0x000e220000000800 */
[----:B------:R-:W1:Y:S01]  /*c170*/  S2R R8, SR_CgaCtaId ;  /* 0x0000000000087919 */ /* 0x000e620000008800 */
[----:B------:R-:W-:Y:S01]  /*c180*/  ULDC UR5, c[0x0][0x658] ;  /* 0x0001960000057ab9 */ /* 0x000fe20000000800 */
[----:B------:R-:W-:Y:S01]  /*c190*/  UMOV UR7, 0xffffffff ;  /* 0xffffffff00077882 */ /* 0x000fe20000000000 */
[----:B------:R-:W-:Y:S01]  /*c1a0*/  ULDC UR6, c[0x0][0xc] ;  /* 0x0000030000067ab9 */ /* 0x000fe20000000800 */
[----:B------:R-:W-:Y:S01]  /*c1b0*/  USHF.L.U32 UR8, UR7, UR5, URZ ;  /* 0x0000000507087299 */ /* 0x000fe2000800063f */
[----:B------:R-:W-:Y:S01]  /*c1c0*/  IMAD.MOV.U32 R5, RZ, RZ, 0x1800 ;  /* 0x00001800ff057424 */ /* 0x000fe200078e00ff */
[----:B------:R-:W-:Y:S01]  /*c1d0*/  UMOV UR9, 0x1 ;  /* 0x0000000100097882 */ /* 0x000fe20000000000 */
[----:B------:R-:W-:Y:S01]  /*c1e0*/  ULDC UR7, c[0x0][0x10] ;  /* 0x0000040000077ab9 */ /* 0x000fe20000000800 */
[----:B------:R-:W-:Y:S01]  /*c1f0*/  USHF.L.U32 UR18, UR9, UR5, URZ ;  /* 0x0000000509127299 */ /* 0x000fe2000800063f */
[----:B------:R-:W-:Y:S01]  /*c200*/  BSSY B0, `(.L_x_332) ;  /* 0x00000ca000007945 */ /* 0x000fe20003800000 */
[----:B------:R-:W-:Y:S01]  /*c210*/  UIMAD.WIDE.U32 UR6, UR6, UR7, URZ ;  /* 0x00000007060672a5 */ /* 0x000fe2000f8e003f */
[----:B------:R-:W-:Y:S01]  /*c220*/  IMAD.MOV.U32 R11, RZ, RZ, 0x1 ;  /* 0x00000001ff0b7424 */ /* 0x000fe200078e00ff */
[----:B------:R-:W-:Y:S01]  /*c230*/  ULDC UR5, c[0x0][0x14] ;  /* 0x0000050000057ab9 */ /* 0x000fe20000000800 */
[----:B------:R-:W-:Y:S01]  /*c240*/  IMAD.MOV.U32 R12, RZ, RZ, RZ ;  /* 0x000000ffff0c7224 */ /* 0x000fe200078e00ff */
[----:B------:R-:W-:-:S02]  /*c250*/  UIMAD.WIDE.U32 UR22, UR6, UR5, URZ ;  /* 0x00000005061672a5 */ /* 0x000fc4000f8e003f */
[----:B------:R-:W-:Y:S01]  /*c260*/  UIMAD UR13, UR7, UR5, URZ ;  /* 0x00000005070d72a4 */ /* 0x000fe2000f8e023f */
[----:B------:R-:W-:Y:S01]  /*c270*/  ULDC UR4, c[0x0][0x600] ;  /* 0x0001800000047ab9 */ /* 0x000fe20000000800 */
[----:B------:R-:W-:Y:S02]  /*c280*/  ULOP3.LUT UR17, URZ, UR8, URZ, 0x33, !UPT ;  /* 0x000000083f117292 */ /* 0x000fe4000f8e333f */
[----:B------:R-:W-:Y:S01]  /*c290*/  UIADD3 UR4, UR4, -0x1, URZ ;  /* 0xffffffff04047890 */ /* 0x000fe2000fffe03f */
[----:B0-----:R-:W-:Y:S01]  /*c2a0*/  VIADD R0, R0, 0x7f ;  /* 0x0000007f00007836 */ /* 0x001fe20000000000 */
[----:B------:R-:W-:Y:S01]  /*c2b0*/  UIADD3 UR13, UR23, UR13, URZ ;  /* 0x0000000d170d7290 */ /* 0x000fe2000fffe03f */
[----:B------:R-:W-:-:S03]  /*c2c0*/  ULDC.64 UR24, c[0x0][0x198] ;  /* 0x0000660000187ab9 */ /* 0x000fc60000000a00 */
[----:B------:R-:W-:-:S04]  /*c2d0*/  SHF.R.S32.HI R3, RZ, 0x1f, R0 ;  /* 0x0000001fff037819 */ /* 0x000fc80000011400 */
[----:B------:R-:W-:Y:S01]  /*c2e0*/  LEA.HI R9, R3, R0, RZ, 0x7 ;  /* 0x0000000003097211 */ /* 0x000fe200078f38ff */
[----:B------:R-:W-:Y:S01]  /*c2f0*/  IMAD.MOV.U32 R0, RZ, RZ, 0x1 ;  /* 0x00000001ff007424 */ /* 0x000fe200078e00ff */
[----:B-1----:R-:W-:Y:S02]  /*c300*/  LOP3.LUT R8, R8, 0x1, RZ, 0xc0, !PT ;  /* 0x0000000108087812 */ /* 0x002fe400078ec0ff */
[----:B------:R-:W-:Y:S02]  /*c310*/  SHF.R.S32.HI R9, RZ, 0x7, R9 ;  /* 0x00000007ff097819 */ /* 0x000fe40000011409 */
[----:B------:R-:W-:Y:S01]  /*c320*/  LOP3.LUT R3, R2, 0x2, RZ, 0xfc, !PT ;  /* 0x0000000202037812 */ /* 0x000fe200078efcff */
[----:B------:R-:W-:Y:S02]  /*c330*/  IMAD R10, R8, R5, 0x24100 ;  /* 0x00024100080a7424 */ /* 0x000fe400078e0205 */
[----:B------:R-:W-:-:S07]  /*c340*/  VIADD R13, R9, 0x1 ;  /* 0x00000001090d7836 */ /* 0x000fce0000000000 */
.L_x_343:
[----:B------:R-:W-:-:S03]  /*c350*/  UMOV UR5, 0xffffffff ;  /* 0xffffffff00057882 */ /* 0x000fc60000000000 */
[----:B------:R-:W-:Y:S05]  /*c360*/  BRA.DIV UR5, `(.L_x_333) ;  /* 0x0000000e05947947 */ /* 0x000fea000b800000 */
[----:B------:R-:W-:-:S13]  /*c370*/  ELECT P6, URZ, PT ;  /* 0x00000000003f782f */ /* 0x000fda00038c0000 */
.L_x_353:
[----:B------:R-:W0:Y:S01]  /*c380*/  LDC R4, c[0x0][0x28c] ;  /* 0x0000a300ff047b82 */ /* 0x000e220000000800 */
[----:B------:R-:W-:Y:S01]  /*c390*/  BSSY B1, `(.L_x_334) ;  /* 0x000003a000017945 */ /* 0x000fe20003800000 */
[----:B0-----:R-:W-:-:S13]  /*c3a0*/  ISETP.LT.OR P6, PT, R4, 0x1, !P6 ;  /* 0x000000010400780c */ /* 0x001fda00077c1670 */
[----:B------:R-:W-:Y:S05]  /*c3b0*/  @P6 BRA `(.L_x_335) ;  /* 0x0000000000dc6947 */ /* 0x000fea0003800000 */
[----:B------:R-:W-:Y:S02]  /*c3c0*/  IMAD R17, R17, 0x2, R8 ;  /* 0x0000000211117824 */ /* 0x000fe400078e0208 */
[----:B------:R-:W-:Y:S02]  /*c3d0*/  IMAD R16, R16, 0x180, RZ ;  /* 0x0000018010107824 */ /* 0x000fe400078e02ff */
[----:B------:R-:W-:Y:S02]  /*c3e0*/  IMAD.MOV.U32 R22, RZ, RZ, RZ ;  /* 0x000000ffff167224 */ /* 0x000fe400078e00ff */
[----:B------:R-:W-:Y:S02]  /*c3f0*/  IMAD.MOV.U32 R4, RZ, RZ, R13 ;  /* 0x000000ffff047224 */ /* 0x000fe400078e000d */
[----:B------:R-:W-:Y:S02]  /*c400*/  IMAD.MOV.U32 R5, RZ, RZ, R0 ;  /* 0x000000ffff057224 */ /* 0x000fe400078e0000 */
[----:B------:R-:W-:-:S02]  /*c410*/  IMAD.MOV.U32 R7, RZ, RZ, R12 ;  /* 0x000000ffff077224 */ /* 0x000fc400078e000c */
[----:B------:R-:W-:-:S07]  /*c420*/  IMAD R17, R17, 0x30, RZ ;  /* 0x0000003011117824 */ /* 0x000fce00078e02ff */
.L_x_338:
[----:B------:R-:W0:Y:S01]  /*c430*/  S2R R15, SR_CgaCtaId ;  /* 0x00000000000f7919 */ /* 0x000e220000008800 */
[----:B------:R-:W-:Y:S01]  /*c440*/  MOV R14, 0x400 ;  /* 0x00000400000e7802 */ /* 0x000fe20000000f00 */
[----:B------:R-:W1:Y:S03]  /*c450*/  S2R R23, SR_TID.X ;  /* 0x0000000000177919 */ /* 0x000e660000002100 */
[----:B0-----:R-:W-:Y:S02]  /*c460*/  LEA R20, R15, R14, 0x18 ;  /* 0x0000000e0f147211 */ /* 0x001fe400078ec0ff */
[----:B------:R-:W-:Y:S02]  /*c470*/  SHF.L.U32 R14, R5, 0x1f, RZ ;  /* 0x0000001f050e7819 */ /* 0x000fe400000006ff */
[----:B-1----:R-:W-:Y:S01]  /*c480*/  LOP3.LUT P1, RZ, R23, 0x7f, RZ, 0xc0, !PT ;  /* 0x0000007f17ff7812 */ /* 0x002fe2000782c0ff */
[----:B------:R-:W-:-:S04]  /*c490*/  IMAD R21, R7, 0x8, R20 ;  /* 0x0000000807157824 */ /* 0x000fc800078e0214 */
[----:B------:R-:W0:Y:S08]  /*c4a0*/  SYNCS.PHASECHK.TRANS64.TRYWAIT P0, [R21+URZ+0x18], R14 ;  /* 0x0000180e150075a7 */ /* 0x000e30000800017f */
[----:B------:R-:W1:Y:S01]  /*c4b0*/  @!P1 LDC R15, c[0x0][0x500] ;  /* 0x00014000ff0f9b82 */ /* 0x000e620000000800 */
[----:B0-----:R-:W-:Y:S05]  /*c4c0*/  @!P0 BRA `(.L_x_336) ;  /* 0x0000000c005c8947 */ /* 0x001fea0003800000 */
.L_x_354:
[----:B0-----:R-:W-:Y:S01]  /*c4d0*/  PRMT R14, R3, 0x9910, RZ ;  /* 0x00009910030e7816 */ /* 0x001fe200000000ff */
[----:B-1----:R0:W-:Y:S03]  /*c4e0*/  @!P1 SYNCS.ARRIVE.TRANS64 RZ, [R21+URZ], R15 ;  /* 0x0000000f15ff99a7 */ /* 0x0021e6000800003f */
[----:B------:R-:W-:-:S13]  /*c4f0*/  ISETP.NE.AND P0, PT, R14, 0x2, PT ;  /* 0x000000020e00780c */ /* 0x000fda0003f05270 */
[----:B0-----:R-:W-:Y:S05]  /*c500*/  @P0 BRA `(.L_x_337) ;  /* 0x0000000000040947 */ /* 0x001fea0003800000 */
[----:B------:R-:W-:Y:S01]  /*c510*/  BPT.TRAP 0x1 ;  /* 0x000000040000795c */ /* 0x000fe20000300000 */
.L_x_337:
[----:B------:R-:W-:Y:S01]  /*c520*/  IMAD R14, R7, 0xc000, R20 ;  /* 0x0000c000070e7824 */ /* 0x000fe200078e0214 */
[----:B------:R-:W-:Y:S01]  /*c530*/  R2UR UR19, R20 ;  /* 0x00000000141372ca */ /* 0x000fe200000e0000 */
[----:B------:R-:W-:Y:S01]  /*c540*/  VIADD R4, R4, 0xffffffff ;  /* 0xffffffff04047836 */ /* 0x000fe20000000000 */
[----:B------:R-:W-:Y:S01]  /*c550*/  R2UR UR9, R21 ;  /* 0x00000000150972ca */ /* 0x000fe200000e0000 */
[----:B------:R-:W-:Y:S01]  /*c560*/  UIADD3 UR6, UP0, UR24, 0xf0, URZ ;  /* 0x000000f018067890 */ /* 0x000fe2000ff1e03f */
[----:B------:R-:W-:Y:S01]  /*c570*/  R2UR UR5, R14 ;  /* 0x000000000e0572ca */ /* 0x000fe200000e0000 */
[C---:B------:R-:W-:Y:S01]  /*c580*/  IMAD R14, R7.reuse, 0x3000, R10 ;  /* 0x00003000070e7824 */ /* 0x040fe200078e020a */
[----:B------:R-:W-:Y:S01]  /*c590*/  R2UR UR11, R16 ;  /* 0x00000000100b72ca */ /* 0x000fe200000e0000 */
[----:B------:R-:W-:Y:S01]  /*c5a0*/  UIADD3 UR26, UP1, UR24, 0x1f0, URZ ;  /* 0x000001f0181a7890 */ /* 0x000fe2000ff3e03f */
[----:B------:R-:W-:Y:S01]  /*c5b0*/  R2UR UR10, R22 ;  /* 0x00000000160a72ca */ /* 0x000fe200000e0000 */
[----:B------:R-:W-:Y:S01]  /*c5c0*/  UIADD3.X UR7, URZ, UR25, URZ, UP0, !UPT ;  /* 0x000000193f077290 */ /* 0x000fe200087fe43f */
[----:B------:R-:W-:Y:S01]  /*c5d0*/  R2UR UR8, R14 ;  /* 0x000000000e0872ca */ /* 0x000fe200000e0000 */
[----:B------:R-:W-:Y:S01]  /*c5e0*/  VIADD R7, R7, 0x1 ;  /* 0x0000000107077836 */ /* 0x000fe20000000000 */
[----:B------:R-:W-:Y:S01]  /*c5f0*/  R2UR UR12, R6 ;  /* 0x00000000060c72ca */ /* 0x000fe200000e0000 */
[----:B------:R-:W-:Y:S01]  /*c600*/  UIADD3.X UR27, URZ, UR25, URZ, UP1, !UPT ;  /* 0x000000193f1b7290 */ /* 0x000fe20008ffe43f */
[----:B------:R-:W-:Y:S01]  /*c610*/  R2UR UR20, R17 ;  /* 0x00000000111472ca */ /* 0x000fe200000e0000 */
[----:B------:R-:W-:Y:S01]  /*c620*/  UMOV UR14, 0x0 ;  /* 0x00000000000e7882 */ /* 0x000fe20000000000 */
[----:B------:R-:W-:Y:S01]  /*c630*/  ISETP.GT.AND P1, PT, R4, 0x1, PT ;  /* 0x000000010400780c */ /* 0x000fe20003f24270 */
[----:B------:R-:W-:Y:S01]  /*c640*/  UIADD3 UR16, UR5, 0x100, URZ ;  /* 0x0000010005107890 */ /* 0x000fe2000fffe03f */
[C---:B------:R-:W-:Y:S01]  /*c650*/  ISETP.NE.AND P0, PT, R7.reuse, 0x3, PT ;  /* 0x000000030700780c */ /* 0x040fe20003f05270 */
[----:B------:R-:W-:Y:S01]  /*c660*/  UMOV UR15, 0x10000000 ;  /* 0x10000000000f7882 */ /* 0x000fe20000000000 */
[----:B------:R-:W-:Y:S01]  /*c670*/  UMOV UR21, 0x30000 ;  /* 0x0003000000157882 */ /* 0x000fe20000000000 */
[----:B------:R-:W-:Y:S01]  /*c680*/  VIADD R22, R22, 0x80 ;  /* 0x0000008016167836 */ /* 0x000fe20000000000 */
[----:B------:R-:W-:Y:S01]  /*c690*/  SEL R14, RZ, 0x1, P0 ;  /* 0x00000001ff0e7807 */ /* 0x000fe20000000000 */
[----:B------:R-:W-:Y:S01]  /*c6a0*/  UIADD3 UR5, UR19, UR8, URZ ;  /* 0x0000000813057290 */ /* 0x000fe2000fffe03f */
[----:B------:R-:W-:-:S02]  /*c6b0*/  SEL R7, R7, RZ, P0 ;  /* 0x000000ff07077207 */ /* 0x000fc40000000000 */
[----:B------:R-:W-:Y:S01]  /*c6c0*/  UMOV UR8, UR16 ;  /* 0x0000001000087c82 */ /* 0x000fe20008000000 */
[----:B------:R-:W-:Y:S01]  /*c6d0*/  LOP3.LUT R5, R5, R14, RZ, 0x3c, !PT ;  /* 0x0000000e05057212 */ /* 0x000fe200078e3cff */
[----:B------:R0:W-:Y:S02]  /*c6e0*/  UTMALDG.3D [UR8], [UR6], desc[UR14] ;  /* 0x00000e08060075b4 */ /* 0x0001e40008011000 */
[----:B0-----:R-:W-:Y:S01]  /*c6f0*/  UMOV UR11, UR20 ;  /* 0x00000014000b7c82 */ /* 0x001fe20008000000 */
[----:B------:R-:W-:Y:S02]  /*c700*/  UMOV UR8, UR5 ;  /* 0x0000000500087c82 */ /* 0x000fe40008000000 */
[----:B------:R0:W-:Y:S02]  /*c710*/  UTMALDG.3D.MULTICAST [UR8], [UR26], UR21, desc[UR14] ;  /* 0x00000e081a0073b4 */ /* 0x0001e40008011815 */
[----:B0-----:R-:W-:Y:S05]  /*c720*/  @P1 BRA `(.L_x_338) ;  /* 0xfffffffc00401947 */ /* 0x001fea000383ffff */
.L_x_335:
[----:B------:R-:W-:Y:S05]  /*c730*/  BSYNC B1 ;  /* 0x0000000000017941 */ /* 0x000fea0003800000 */
.L_x_334:
[----:B------:R-:W-:Y:S01]  /*c740*/  LOP3.LUT P1, RZ, R11, 0xff, RZ, 0xc0, !PT ;  /* 0x000000ff0bff7812 */ /* 0x000fe2000782c0ff */
[C---:B------:R-:W-:Y:S01]  /*c750*/  IMAD.IADD R12, R9.reuse, 0x1, R12 ;  /* 0x00000001090c7824 */ /* 0x040fe200078e020c */
[----:B------:R-:W-:Y:S01]  /*c760*/  ULDC.64 UR6, c[0x0][0x650] ;  /* 0x0001940000067ab9 */ /* 0x000fe20000000a00 */
[C---:B------:R-:W-:Y:S01]  /*c770*/  ISETP.GE.U32.AND P2, PT, R9.reuse, 0x3, PT ;  /* 0x000000030900780c */ /* 0x040fe20003f46070 */
[----:B------:R-:W-:Y:S01]  /*c780*/  BSSY B1, `(.L_x_339) ;  /* 0x000006f000017945 */ /* 0x000fe20003800000 */
[----:B------:R-:W-:Y:S01]  /*c790*/  IMAD.MOV.U32 R16, RZ, RZ, -0x1 ;  /* 0xffffffffff107424 */ /* 0x000fe200078e00ff */
[----:B------:R-:W-:Y:S01]  /*c7a0*/  ISETP.GT.U32.AND P0, PT, R12, 0x2, PT ;  /* 0x000000020c00780c */ /* 0x000fe20003f04070 */
[----:B------:R-:W-:Y:S01]  /*c7b0*/  IMAD.MOV.U32 R17, RZ, RZ, -0x1 ;  /* 0xffffffffff117424 */ /* 0x000fe200078e00ff */
[----:B------:R-:W-:Y:S02]  /*c7c0*/  PRMT R11, RZ, 0x7610, R11 ;  /* 0x00007610ff0b7816 */ /* 0x000fe4000000000b */
[----:B------:R-:W-:-:S03]  /*c7d0*/  ISETP.LT.U32.AND P0, PT, R9, 0x3, P0 ;  /* 0x000000030900780c */ /* 0x000fc60000701070 */
[----:B------:R-:W0:Y:S01]  /*c7e0*/  @P1 S2R R5, SR_CgaCtaId ;  /* 0x0000000000051919 */ /* 0x000e220000008800 */
[----:B------:R-:W-:-:S04]  /*c7f0*/  @P1 MOV R4, 0x400 ;  /* 0x0000040000041802 */ /* 0x000fc80000000f00 */
[----:B0-----:R-:W-:Y:S01]  /*c800*/  @P1 LEA R6, R5, R4, 0x18 ;  /* 0x0000000405061211 */ /* 0x001fe200078ec0ff */
[----:B------:R-:W-:-:S03]  /*c810*/  IMAD.WIDE.U32 R4, R12, -0x55555555, RZ ;  /* 0xaaaaaaab0c047825 */ /* 0x000fc600078e00ff */
[----:B------:R0:W-:Y:S01]  /*c820*/  @P1 SYNCS.ARRIVE.TRANS64.A1T0 RZ, [R6+URZ+0x48], RZ ;  /* 0x000048ff06ff19a7 */ /* 0x0001e2000810003f */
[----:B------:R-:W-:Y:S02]  /*c830*/  IADD3 R19, P1, R19, UR22, RZ ;  /* 0x0000001613137c10 */ /* 0x000fe4000ff3e0ff */
[----:B------:R-:W-:Y:S02]  /*c840*/  SHF.R.U32.HI R7, RZ, 0x1, R5 ;  /* 0x00000001ff077819 */ /* 0x000fe40000011605 */
[----:B------:R-:W-:Y:S02]  /*c850*/  SEL R5, RZ, 0x1, !P0 ;  /* 0x00000001ff057807 */ /* 0x000fe40004000000 */
[----:B------:R-:W-:Y:S01]  /*c860*/  IADD3.X R18, R18, UR13, RZ, P1, !PT ;  /* 0x0000000d12127c10 */ /* 0x000fe20008ffe4ff */
[----:B------:R-:W-:Y:S01]  /*c870*/  IMAD R12, R7, -0x3, R12 ;  /* 0xfffffffd070c7824 */ /* 0x000fe200078e020c */
[----:B------:R-:W-:Y:S01]  /*c880*/  ISETP.GE.U32.AND P0, PT, R19, UR6, PT ;  /* 0x0000000613007c0c */ /* 0x000fe2000bf06070 */
[----:B0-----:R-:W-:Y:S01]  /*c890*/  IMAD.MOV.U32 R6, RZ, RZ, -0x1 ;  /* 0xffffffffff067424 */ /* 0x001fe200078e00ff */
[----:B------:R-:W-:-:S02]  /*c8a0*/  LOP3.LUT R0, R0, R5, RZ, 0x3c, !PT ;  /* 0x0000000500007212 */ /* 0x000fc400078e3cff */
[----:B------:R-:W-:Y:S02]  /*c8b0*/  ISETP.GE.U32.AND.EX P0, PT, R18, UR7, PT, P0 ;  /* 0x0000000712007c0c */ /* 0x000fe4000bf06100 */
[----:B------:R-:W-:Y:S02]  /*c8c0*/  @P2 LOP3.LUT R0, R0, 0x1, R7, 0x78, !PT ;  /* 0x0000000100002812 */ /* 0x000fe400078e7807 */
[----:B------:R-:W-:-:S09]  /*c8d0*/  PRMT R4, RZ, 0x7610, R4 ;  /* 0x00007610ff047816 */ /* 0x000fd20000000004 */
[----:B------:R-:W-:Y:S05]  /*c8e0*/  @P0 BRA `(.L_x_340) ;  /* 0x0000000400600947 */ /* 0x000fea0003800000 */
[----:B------:R-:W0:Y:S01]  /*c8f0*/  S2R R15, SR_CTAID.X ;  /* 0x00000000000f7919 */ /* 0x000e220000002500 */
[----:B------:R-:W-:Y:S01]  /*c900*/  ULDC.64 UR6, c[0x0][0x628] ;  /* 0x00018a0000067ab9 */ /* 0x000fe20000000a00 */
[----:B------:R-:W-:Y:S01]  /*c910*/  ULDC UR8, c[0x0][0x630] ;  /* 0x00018c0000087ab9 */ /* 0x000fe20000000800 */
[----:B------:R-:W-:Y:S01]  /*c920*/  ISETP.NE.U32.AND P0, PT, RZ, UR6, PT ;  /* 0x00000006ff007c0c */ /* 0x000fe2000bf05070 */
[----:B------:R-:W1:Y:S01]  /*c930*/  S2R R16, SR_CTAID.Y ;  /* 0x0000000000107919 */ /* 0x000e620000002600 */
[----:B------:R-:W-:Y:S01]  /*c940*/  ULDC UR9, c[0x0][0x150] ;  /* 0x0000540000097ab9 */ /* 0x000fe20000000800 */
[----:B------:R-:W-:Y:S01]  /*c950*/  IMAD.MOV.U32 R4, RZ, RZ, R19 ;  /* 0x000000ffff047224 */ /* 0x000fe200078e0013 */
[----:B------:R-:W-:Y:S01]  /*c960*/  ISETP.NE.AND.EX P0, PT, RZ, UR7, PT, P0 ;  /* 0x00000007ff007c0c */ /* 0x000fe2000bf05300 */
[----:B------:R-:W-:Y:S01]  /*c970*/  IMAD.MOV.U32 R5, RZ, RZ, R18 ;  /* 0x000000ffff057224 */ /* 0x000fe200078e0012 */
[----:B0-----:R-:W-:-:S11]  /*c980*/  I2FP.F32.U32 R20, R15 ;  /* 0x0000000f00147245 */ /* 0x001fd60000201000 */
[----:B------:R-:W-:Y:S05]  /*c990*/  @!P0 BRA `(.L_x_341) ;  /* 0x0000000000288947 */ /* 0x000fea0003800000 */
[----:B------:R-:W-:Y:S02]  /*c9a0*/  ULDC UR5, c[0x0][0x634] ;  /* 0x00018d0000057ab9 */ /* 0x000fe40000000800 */
[----:B------:R-:W-:-:S05]  /*c9b0*/  IADD3 R5, P0, R19, UR5, RZ ;  /* 0x0000000513057c10 */ /* 0x000fca000ff1e0ff */
[----:B------:R-:W-:-:S04]  /*c9c0*/  IMAD.X R17, RZ, RZ, R18, P0 ;  /* 0x000000ffff117224 */ /* 0x000fc800000e0612 */
[----:B------:R-:W-:-:S04]  /*c9d0*/  IMAD.WIDE.U32 R6, R17, UR6, RZ ;  /* 0x0000000611067c25 */ /* 0x000fc8000f8e00ff */
[----:B------:R-:W-:-:S04]  /*c9e0*/  IMAD.WIDE.U32 R6, P0, R5, UR7, R6 ;  /* 0x0000000705067c25 */ /* 0x000fc8000f800006 */
[----:B------:R-:W-:-:S04]  /*c9f0*/  IMAD.WIDE.U32 R4, R5, UR6, RZ ;  /* 0x0000000605047c25 */ /* 0x000fc8000f8e00ff */
[----:B------:R-:W-:Y:S01]  /*ca00*/  IMAD.MOV.U32 R4, RZ, RZ, R7 ;  /* 0x000000ffff047224 */ /* 0x000fe200078e0007 */
[----:B------:R-:W-:Y:S01]  /*ca10*/  IADD3 RZ, P1, R5, R6, RZ ;  /* 0x0000000605ff7210 */ /* 0x000fe20007f3e0ff */
[----:B------:R-:W-:-:S04]  /*ca20*/  IMAD.X R5, RZ, RZ, RZ, P0 ;  /* 0x000000ffff057224 */ /* 0x000fc800000e06ff */
[----:B------:R-:W-:-:S08]  /*ca30*/  IMAD.WIDE.U32.X R4, R17, UR7, R4, P1 ;  /* 0x0000000711047c25 */ /* 0x000fd000088e0404 */
.L_x_341:
[--C-:B------:R-:W-:Y:S01]  /*ca40*/  SHF.R.U64 R14, R4, UR8, R5.reuse ;  /* 0x00000008040e7c19 */ /* 0x100fe20008001205 */
[----:B------:R-:W0:Y:S01]  /*ca50*/  LDC R22, c[0x0][0x65c] ;  /* 0x00019700ff167b82 */ /* 0x000e220000000800 */
[----:B------:R-:W-:Y:S01]  /*ca60*/  SHF.R.U32.HI R4, RZ, UR8, R5 ;  /* 0x00000008ff047c19 */ /* 0x000fe20008011605 */
[----:B------:R-:W-:Y:S01]  /*ca70*/  FMUL R20, R20, UR9 ;  /* 0x0000000914147c20 */ /* 0x000fe20008400000 */
[----:B------:R-:W-:Y:S01]  /*ca80*/  IADD3 R17, P0, RZ, -R14, RZ ;  /* 0x8000000eff117210 */ /* 0x000fe20007f1e0ff */
[----:B------:R-:W-:Y:S01]  /*ca90*/  ULDC.64 UR6, c[0x0][0x620] ;  /* 0x0001880000067ab9 */ /* 0x000fe20000000a00 */
[----:B-1----:R-:W-:Y:S01]  /*caa0*/  I2FP.F32.U32 R5, R16 ;  /* 0x0000001000057245 */ /* 0x002fe20000201000 */
[----:B------:R-:W-:Y:S02]  /*cab0*/  ULDC UR5, c[0x0][0x154] ;  /* 0x0000550000057ab9 */ /* 0x000fe40000000800 */
[----:B------:R-:W-:Y:S01]  /*cac0*/  IMAD.X R4, RZ, RZ, ~R4, P0 ;  /* 0x000000ffff047224 */ /* 0x000fe200000e0e04 */
[----:B------:R-:W1:Y:S01]  /*cad0*/  LDC R6, c[0x0][0x144] ;  /* 0x00005100ff067b82 */ /* 0x000e620000000800 */
[----:B------:R-:W-:Y:S01]  /*cae0*/  FMUL R21, R5, UR5 ;  /* 0x0000000505157c20 */ /* 0x000fe20008400000 */
[----:B------:R-:W2:Y:S01]  /*caf0*/  F2I.U32.TRUNC.NTZ R20, R20 ;  /* 0x0000001400147305 */ /* 0x000ea2000020f000 */
[----:B------:R-:W-:Y:S01]  /*cb00*/  IMAD R4, R4, UR6, RZ ;  /* 0x0000000604047c24 */ /* 0x000fe2000f8e02ff */
[----:B------:R-:W-:Y:S01]  /*cb10*/  ULDC UR5, c[0x0][0x618] ;  /* 0x0001860000057ab9 */ /* 0x000fe20000000800 */
[----:B------:R-:W-:-:S02]  /*cb20*/  IMAD.MOV.U32 R5, RZ, RZ, R18 ;  /* 0x000000ffff057224 */ /* 0x000fc400078e0012 */
[C---:B------:R-:W-:Y:S01]  /*cb30*/  IMAD R7, R17.reuse, UR7, R4 ;  /* 0x0000000711077c24 */ /* 0x040fe2000f8e0204 */
[----:B------:R-:W3:Y:S01]  /*cb40*/  LDC R23, c[0x0][0x148] ;  /* 0x00005200ff177b82 */ /* 0x000ee20000000800 */
[----:B------:R-:W-:Y:S01]  /*cb50*/  IMAD.MOV.U32 R4, RZ, RZ, R19 ;  /* 0x000000ffff047224 */ /* 0x000fe200078e0013 */
[----:B------:R-:W4:Y:S03]  /*cb60*/  F2I.U32.TRUNC.NTZ R21, R21 ;  /* 0x0000001500157305 */ /* 0x000f26000020f000 */
[----:B------:R-:W-:Y:S01]  /*cb70*/  IMAD.WIDE.U32 R4, R17, UR6, R4 ;  /* 0x0000000611047c25 */ /* 0x000fe2000f8e0004 */
[----:B------:R-:W-:Y:S01]  /*cb80*/  ULDC.64 UR6, c[0x0][0x640] ;  /* 0x0001900000067ab9 */ /* 0x000fe20000000a00 */
[----:B0-----:R-:W-:Y:S02]  /*cb90*/  ISETP.NE.AND P2, PT, R22, 0x1, PT ;  /* 0x000000011600780c */ /* 0x001fe40003f45270 */
[----:B------:R-:W-:Y:S01]  /*cba0*/  IMAD.IADD R5, R5, 0x1, R7 ;  /* 0x0000000105057824 */ /* 0x000fe200078e0207 */
[----:B------:R-:W-:Y:S01]  /*cbb0*/  ISETP.NE.U32.AND P0, PT, RZ, UR6, PT ;  /* 0x00000006ff007c0c */ /* 0x000fe2000bf05070 */
[----:B--2---:R-:W-:-:S03]  /*cbc0*/  IMAD.MOV R20, RZ, RZ, -R20 ;  /* 0x000000ffff147224 */ /* 0x004fc600078e0a14 */
[----:B------:R-:W-:Y:S02]  /*cbd0*/  ISETP.NE.AND.EX P0, PT, RZ, UR7, PT, P0 ;  /* 0x00000007ff007c0c */ /* 0x000fe4000bf05300 */
[----:B------:R-:W-:Y:S01]  /*cbe0*/  SHF.R.U64 R17, R4, UR5, R5 ;  /* 0x0000000504117c19 */ /* 0x000fe20008001205 */
[----:B-1----:R-:W-:Y:S01]  /*cbf0*/  IMAD R15, R6, R20, R15 ;  /* 0x00000014060f7224 */ /* 0x002fe200078e020f */
[----:B------:R-:W-:Y:S01]  /*cc00*/  SHF.R.U32.HI R4, RZ, UR5, R5 ;  /* 0x00000005ff047c19 */ /* 0x000fe20008011605 */
[----:B------:R-:W-:Y:S01]  /*cc10*/  ULDC UR5, c[0x0][0x608] ;  /* 0x0001820000057ab9 */ /* 0x000fe20000000800 */
[----:B----4-:R-:W-:Y:S02]  /*cc20*/  IMAD.MOV R6, RZ, RZ, -R21 ;  /* 0x000000ffff067224 */ /* 0x010fe400078e0a15 */
[--C-:B------:R-:W-:Y:S02]  /*cc30*/  SHF.R.U64 R20, R17, UR5, R4.reuse ;  /* 0x0000000511147c19 */ /* 0x100fe40008001204 */
[----:B------:R-:W-:Y:S01]  /*cc40*/  SHF.R.U32.HI R5, RZ, UR5, R4 ;  /* 0x00000005ff057c19 */ /* 0x000fe20008011604 */
[----:B------:R-:W-:Y:S01]  /*cc50*/  ULDC UR5, c[0x0][0x658] ;  /* 0x0001960000057ab9 */ /* 0x000fe20000000800 */
[----:B---3--:R-:W-:-:S02]  /*cc60*/  @P2 IMAD R15, R23, R6, R16 ;  /* 0x00000006170f2224 */ /* 0x008fc400078e0210 */
[--C-:B------:R-:W-:Y:S02]  /*cc70*/  SHF.R.U64 R16, R20, UR5, R5.reuse ;  /* 0x0000000514107c19 */ /* 0x100fe40008001205 */
[----:B------:R-:W-:-:S03]  /*cc80*/  SHF.R.U32.HI R21, RZ, UR5, R5 ;  /* 0x00000005ff157c19 */ /* 0x000fc60008011605 */
[----:B------:R-:W-:Y:S02]  /*cc90*/  IMAD.MOV.U32 R6, RZ, RZ, R16 ;  /* 0x000000ffff067224 */ /* 0x000fe400078e0010 */
[----:B------:R-:W-:Y:S01]  /*cca0*/  IMAD.MOV.U32 R5, RZ, RZ, R21 ;  /* 0x000000ffff057224 */ /* 0x000fe200078e0015 */
[----:B------:R-:W-:Y:S06]  /*ccb0*/  @!P0 BRA `(.L_x_342) ;  /* 0x00000000002c8947 */ /* 0x000fec0003800000 */
        /* <DEDUP_REMOVED lines=9> */
[----:B------:R-:W-:-:S04]  /*cd50*/  IMAD.WIDE.U32.X R4, R21, UR7, R4, P1 ;  /* 0x0000000715047c25 */ /* 0x000fc800088e0404 */
[----:B------:R-:W-:-:S07]  /*cd60*/  IMAD.MOV.U32 R6, RZ, RZ, R4 ;  /* 0x000000ffff067224 */ /* 0x000fce00078e0004 */
.L_x_342:
[----:B------:R-:W-:Y:S01]  /*cd70*/  ULDC UR5, c[0x0][0x648] ;  /* 0x0001920000057ab9 */ /* 0x000fe20000000800 */
[----:B------:R-:W-:Y:S01]  /*cd80*/  LOP3.LUT R4, R20, UR17, RZ, 0xc0, !PT ;  /* 0x0000001114047c12 */ /* 0x000fe2000f8ec0ff */
[----:B------:R-:W-:Y:S01]  /*cd90*/  ULDC UR6, c[0x0][0x610] ;  /* 0x0001840000067ab9 */ /* 0x000fe20000000800 */
[----:B------:R-:W-:Y:S01]  /*cda0*/  SHF.R.U64 R5, R6, UR5, R5 ;  /* 0x0000000506057c19 */ /* 0x000fe20008001205 */
[----:B------:R-:W-:Y:S01]  /*cdb0*/  ULDC UR5, c[0x0][0x638] ;  /* 0x00018e0000057ab9 */ /* 0x000fe20000000800 */
[----:B------:R-:W-:Y:S01]  /*cdc0*/  LOP3.LUT R17, R17, UR4, RZ, 0xc0, !PT ;  /* 0x0000000411117c12 */ /* 0x000fe2000f8ec0ff */
[----:B------:R-:W-:Y:S02]  /*cdd0*/  IMAD.MOV.U32 R6, RZ, RZ, R14 ;  /* 0x000000ffff067224 */ /* 0x000fe400078e000e */
[----:B------:R-:W-:Y:S02]  /*cde0*/  IMAD.MOV R7, RZ, RZ, -R5 ;  /* 0x000000ffff077224 */ /* 0x000fe400078e0a05 */
[----:B------:R-:W-:-:S02]  /*cdf0*/  IMAD R4, R5, UR18, R4 ;  /* 0x0000001205047c24 */ /* 0x000fc4000f8e0204 */
[----:B------:R-:W-:Y:S01]  /*ce00*/  IMAD R16, R7, UR5, R16 ;  /* 0x0000000507107c24 */ /* 0x000fe2000f8e0210 */
[----:B------:R-:W-:Y:S01]  /*ce10*/  ULDC UR5, c[0x0][0x600] ;  /* 0x0001800000057ab9 */ /* 0x000fe20000000800 */
[----:B------:R-:W-:Y:S02]  /*ce20*/  IMAD R15, R4, UR6, R15 ;  /* 0x00000006040f7c24 */ /* 0x000fe4000f8e020f */
[----:B------:R-:W-:Y:S02]  /*ce30*/  IMAD R16, R16, UR5, R17 ;  /* 0x0000000510107c24 */ /* 0x000fe4000f8e0211 */
[----:B------:R-:W-:-:S03]  /*ce40*/  IMAD.MOV.U32 R4, RZ, RZ, 0x1 ;  /* 0x00000001ff047424 */ /* 0x000fc600078e00ff */
[----:B------:R-:W-:Y:S02]  /*ce50*/  SEL R17, R16, R15, !P2 ;  /* 0x0000000f10117207 */ /* 0x000fe40005000000 */
[----:B------:R-:W-:-:S07]  /*ce60*/  SEL R16, R15, R16, !P2 ;  /* 0x000000100f107207 */ /* 0x000fce0005000000 */
.L_x_340:
[----:B------:R-:W-:Y:S05]  /*ce70*/  BSYNC B1 ;  /* 0x0000000000017941 */ /* 0x000fea0003800000 */
.L_x_339:
[----:B------:R-:W-:-:S13]  /*ce80*/  LOP3.LUT P0, RZ, R4, 0xff, RZ, 0xc0, !PT ;  /* 0x000000ff04ff7812 */ /* 0x000fda000780c0ff */
[----:B------:R-:W-:Y:S05]  /*ce90*/  @P0 BRA `(.L_x_343) ;  /* 0xfffffff4002c0947 */ /* 0x000fea000383ffff */
[----:B------:R-:W-:Y:S05]  /*cea0*/  BSYNC B0 ;  /* 0x0000000000007941 */ /* 0x000fea0003800000 */
.L_x_332:
[----:B------:R-:W-:-:S03]  /*ceb0*/  UMOV UR5, 0xffffffff ;  /* 0xffffffff00057882 */ /* 0x000fc60000000000 */
[----:B------:R-:W-:Y:S05]  /*cec0*/  BRA.DIV UR5, `(.L_x_344) ;  /* 0x0000000205f07947 */ /* 0x000fea000b800000 */
[----:B------:R-:W-:-:S13]  /*ced0*/  ELECT P6, URZ, PT ;  /* 0x00000000003f782f */ /* 0x000fda00038c0000 */
.L_x_357:
[----:B------:R-:W-:Y:S04]  /*cee0*/  BSSY B0, `(.L_x_345) ;  /* 0x0000022000007945 */ /* 0x000fe80003800000 */
[----:B------:R-:W-:Y:S05]  /*cef0*/  @!P6 BRA `(.L_x_346) ;  /* 0x000000000080e947 */ /* 0x000fea0003800000 */
[----:B------:R-:W-:-:S04]  /*cf00*/  LOP3.LUT R2, R2, 0x2, RZ, 0xfc, !PT ;  /* 0x0000000202027812 */ /* 0x000fc800078efcff */
[----:B------:R-:W-:-:S13]  /*cf10*/  ISETP.NE.AND P0, PT, R2, 0x3, PT ;  /* 0x000000030200780c */ /* 0x000fda0003f05270 */
[----:B------:R-:W-:Y:S05]  /*cf20*/  @!P0 BRA `(.L_x_347) ;  /* 0x0000000000048947 */ /* 0x000fea0003800000 */
[----:B------:R-:W-:Y:S01]  /*cf30*/  BPT.TRAP 0x1 ;  /* 0x000000040000795c */ /* 0x000fe20000300000 */
.L_x_347:
[----:B------:R-:W0:Y:S01]  /*cf40*/  S2R R3, SR_CgaCtaId ;  /* 0x0000000000037919 */ /* 0x000e220000008800 */
[----:B------:R-:W-:-:S04]  /*cf50*/  MOV R2, 0x400 ;  /* 0x0000040000027802 */ /* 0x000fc80000000f00 */
[----:B0-----:R-:W-:Y:S02]  /*cf60*/  LEA R3, R3, R2, 0x18 ;  /* 0x0000000203037211 */ /* 0x001fe400078ec0ff */
[----:B------:R-:W-:-:S03]  /*cf70*/  SHF.L.U32 R2, R0, 0x1f, RZ ;  /* 0x0000001f00027819 */ /* 0x000fc600000006ff */
[----:B------:R-:W-:-:S04]  /*cf80*/  VIADD R3, R3, 0x18 ;  /* 0x0000001803037836 */ /* 0x000fc80000000000 */
[C---:B------:R-:W-:Y:S02]  /*cf90*/  IMAD R7, R12.reuse, 0x8, R3 ;  /* 0x000000080c077824 */ /* 0x040fe400078e0203 */
[----:B------:R-:W-:Y:S02]  /*cfa0*/  VIADD R12, R12, 0x1 ;  /* 0x000000010c0c7836 */ /* 0x000fe40000000000 */
[----:B------:R-:W0:Y:S03]  /*cfb0*/  SYNCS.PHASECHK.TRANS64.TRYWAIT P0, [R7+URZ], R2 ;  /* 0x00000002070075a7 */ /* 0x000e26000800017f */
[----:B------:R-:W-:-:S04]  /*cfc0*/  ISETP.NE.AND P1, PT, R12, 0x3, PT ;  /* 0x000000030c00780c */ /* 0x000fc80003f25270 */
[----:B------:R-:W-:Y:S02]  /*cfd0*/  SEL R5, RZ, 0x1, P1 ;  /* 0x00000001ff057807 */ /* 0x000fe40000800000 */
[----:B------:R-:W-:Y:S02]  /*cfe0*/  SEL R12, R12, RZ, P1 ;  /* 0x000000ff0c0c7207 */ /* 0x000fe40000800000 */
[----:B------:R-:W-:-:S03]  /*cff0*/  LOP3.LUT R5, R0, R5, RZ, 0x3c, !PT ;  /* 0x0000000500057212 */ /* 0x000fc600078e3cff */
[----:B------:R-:W-:Y:S01]  /*d000*/  IMAD R9, R12, 0x8, R3 ;  /* 0x000000080c097824 */ /* 0x000fe200078e0203 */
[----:B------:R-:W-:Y:S01]  /*d010*/  SHF.L.U32 R4, R5, 0x1f, RZ ;  /* 0x0000001f05047819 */ /* 0x000fe200000006ff */
[----:B0-----:R-:W-:Y:S06]  /*d020*/  @!P0 BRA `(.L_x_348) ;  /* 0x0000000000b88947 */ /* 0x001fec0003800000 */
.L_x_358:
[----:B------:R-:W1:Y:S01]  /*d030*/  SYNCS.PHASECHK.TRANS64.TRYWAIT P0, [R9+URZ], R4 ;  /* 0x00000004090075a7 */ /* 0x000e62000800017f */
[----:B------:R-:W-:-:S05]  /*d040*/  VIADD R0, R12, 0x1 ;  /* 0x000000010c007836 */ /* 0x000fca0000000000 */
[----:B------:R-:W-:-:S04]  /*d050*/  ISETP.NE.AND P1, PT, R0, 0x3, PT ;  /* 0x000000030000780c */ /* 0x000fc80003f25270 */
[----:B0-----:R-:W-:Y:S02]  /*d060*/  SEL R2, RZ, 0x1, P1 ;  /* 0x00000001ff027807 */ /* 0x001fe40000800000 */
[----:B------:R-:W-:Y:S02]  /*d070*/  SEL R0, R0, RZ, P1 ;  /* 0x000000ff00007207 */ /* 0x000fe40000800000 */
[----:B------:R-:W-:Y:S01]  /*d080*/  LOP3.LUT R2, R5, R2, RZ, 0x3c, !PT ;  /* 0x0000000205027212 */ /* 0x000fe200078e3cff */
[----:B-1----:R-:W-:Y:S06]  /*d090*/  @!P0 BRA `(.L_x_349) ;  /* 0x0000000000b08947 */ /* 0x002fec0003800000 */
.L_x_359:
[----:B------:R-:W-:Y:S01]  /*d0a0*/  IMAD R3, R0, 0x8, R3 ;  /* 0x0000000800037824 */ /* 0x000fe200078e0203 */
[----:B------:R-:W-:-:S07]  /*d0b0*/  SHF.L.U32 R0, R2, 0x1f, RZ ;  /* 0x0000001f02007819 */ /* 0x000fce00000006ff */
.L_x_350:
[----:B-1----:R1:W2:Y:S02]  /*d0c0*/  SYNCS.PHASECHK.TRANS64.TRYWAIT P0, [R3+URZ], R0 ;  /* 0x00000000030075a7 */ /* 0x0022a4000800017f */
[----:B--2---:R-:W-:Y:S05]  /*d0d0*/  @!P0 NANOSLEEP.SYNCS 0x989680 ;  /* 0x009896800000895d */ /* 0x004fea0003900000 */
[----:B------:R-:W2:Y:S02]  /*d0e0*/  @!P0 SYNCS.PHASECHK.TRANS64 P0, [R3+URZ], R0 ;  /* 0x00000000030085a7 */ /* 0x000ea4000800007f */
[----:B--2---:R-:W-:Y:S05]  /*d0f0*/  @!P0 BRA `(.L_x_350) ;  /* 0xfffffffc00f08947 */ /* 0x004fea000383ffff */
.L_x_346:
[----:B------:R-:W-:Y:S05]  /*d100*/  BSYNC B0 ;  /* 0x0000000000007941 */ /* 0x000fea0003800000 */
.L_x_345:
[----:B------:R-:W-:Y:S05]  /*d110*/  EXIT ;  /* 0x000000000000794d */ /* 0x000fea0003800000 */
.L_x_21:
[----:B----4-:R4:W0:Y:S02]  /*d120*/  SYNCS.PHASECHK.TRANS64.TRYWAIT P1, [R3+URZ], R0 ;  /* 0x00000000030075a7 */ /* 0x010824000802017f */
[----:B0-----:R-:W-:Y:S05]  /*d130*/  @!P1 NANOSLEEP.SYNCS 0x989680 ;  /* 0x009896800000995d */ /* 0x001fea0003900000 */
[----:B------:R-:W0:Y:S02]  /*d140*/  @!P1 SYNCS.PHASECHK.TRANS64 P1, [R3+URZ], R0 ;  /* 0x00000000030095a7 */ /* 0x000e24000802007f */
[----:B0-----:R-:W-:Y:S05]  /*d150*/  @!P1 BRA `(.L_x_21) ;  /* 0xfffffffc00f09947 */ /* 0x001fea000383ffff */
[----:B------:R-:W-:Y:S05]  /*d160*/  BRA `(.L_x_20) ;  /* 0xffffff4400087947 */ /* 0x000fea000383ffff */
.L_x_26:
[----:B-1----:R1:W4:Y:S02]  /*d170*/  SYNCS.PHASECHK.TRANS64.TRYWAIT P1, [R5+URZ], R4 ;  /* 0x00000004050075a7 */ /* 0x002324000802017f */
[----:B----4-:R-:W-:Y:S05]  /*d180*/  @!P1 NANOSLEEP.SYNCS 0x989680 ;  /* 0x009896800000995d */ /* 0x010fea0003900000 */
[----:B------:R-:W4:Y:S02]  /*d190*/  @!P1 SYNCS.PHASECHK.TRANS64 P1, [R5+URZ], R4 ;  /* 0x00000004050095a7 */ /* 0x000f24000802007f */
[----:B----4-:R-:W-:Y:S05]  /*d1a0*/  @!P1 BRA `(.L_x_26) ;  /* 0xfffffffc00f09947 */ /* 0x010fea000383ffff */
[----:B------:R-:W-:Y:S05]  /*d1b0*/  BRA `(.L_x_25) ;  /* 0xffffff4800987947 */ /* 0x000fea000383ffff */
.L_x_333:
[----:B------:R-:W-:Y:S01]  /*d1c0*/  BSSY B1, `(.L_x_351) ;  /* 0x0000006000017945 */ /* 0x000fe20003800000 */
[----:B------:R-:W-:-:S07]  /*d1d0*/  IMAD.MOV.U32 R15, RZ, RZ, -0x1 ;  /* 0xffffffffff0f7424 */ /* 0x000fce00078e00ff */
[----:B------:R-:W-:Y:S05]  /*d1e0*/  WARPSYNC.COLLECTIVE R15, `(.L_x_352) ;  /* 0x000000000f0c7348 */ /* 0x000fea0003c00000 */
[----:B------:R-:W-:Y:S02]  /*d1f0*/  ELECT P6, UR62, PT ;  /* 0x00000000003e782f */ /* 0x000fe400038c0000 */
[----:B------:R-:W-:Y:S01]  /*d200*/  MOV R14, UR62 ;  /* 0x0000003e000e7c02 */ /* 0x000fe20008000f00 */
[----:B------:R-:W-:Y:S10]  /*d210*/  ENDCOLLECTIVE ;  /* 0x000000000000791b */ /* 0x000ff40003800000 */
.L_x_352:
[----:B------:R-:W-:Y:S05]  /*d220*/  BSYNC B1 ;  /* 0x0000000000017941 */ /* 0x000fea0003800000 */
.L_x_351:
[----:B------:R-:W-:Y:S05]  /*d230*/  BRA `(.L_x_353) ;  /* 0xfffffff000507947 */ /* 0x000fea000383ffff */
.L_x_336:
[----:B0-----:R0:W2:Y:S02]  /*d240*/  SYNCS.PHASECHK.TRANS64.TRYWAIT P0, [R21+URZ+0x18], R14 ;  /* 0x0000180e150075a7 */ /* 0x0010a4000800017f */
[----:B--2---:R-:W-:Y:S05]  /*d250*/  @!P0 NANOSLEEP.SYNCS 0x989680 ;  /* 0x009896800000895d */ /* 0x004fea0003900000 */
[----:B------:R-:W2:Y:S02]  /*d260*/  @!P0 SYNCS.PHASECHK.TRANS64 P0, [R21+URZ+0x18], R14 ;  /* 0x0000180e150085a7 */ /* 0x000ea4000800007f */
[----:B--2---:R-:W-:Y:S05]  /*d270*/  @!P0 BRA `(.L_x_336) ;  /* 0xfffffffc00f08947 */ /* 0x004fea000383ffff */
[----:B------:R-:W-:Y:S05]  /*d280*/  BRA `(.L_x_354) ;  /* 0xfffffff000907947 */ /* 0x000fea000383ffff */
.L_x_344:
[----:B------:R-:W-:Y:S01]  /*d290*/  BSSY B0, `(.L_x_355) ;  /* 0x0000006000007945 */ /* 0x000fe20003800000 */
[----:B------:R-:W-:-:S07]  /*d2a0*/  IMAD.MOV.U32 R15, RZ, RZ, -0x1 ;  /* 0xffffffffff0f7424 */ /* 0x000fce00078e00ff */
[----:B------:R-:W-:Y:S05]  /*d2b0*/  WARPSYNC.COLLECTIVE R15, `(.L_x_356) ;  /* 0x000000000f0c7348 */ /* 0x000fea0003c00000 */
[----:B------:R-:W-:Y:S02]  /*d2c0*/  ELECT P6, UR62, PT ;  /* 0x00000000003e782f */ /* 0x000fe400038c0000 */
[----:B------:R-:W-:Y:S01]  /*d2d0*/  MOV R14, UR62 ;  /* 0x0000003e000e7c02 */ /* 0x000fe20008000f00 */
[----:B------:R-:W-:Y:S10]  /*d2e0*/  ENDCOLLECTIVE ;  /* 0x000000000000791b */ /* 0x000ff40003800000 */
.L_x_356:
[----:B------:R-:W-:Y:S05]  /*d2f0*/  BSYNC B0 ;  /* 0x0000000000007941 */ /* 0x000fea0003800000 */
.L_x_355:
[----:B------:R-:W-:Y:S05]  /*d300*/  BRA `(.L_x_357) ;  /* 0xfffffff800f47947 */ /* 0x000fea000383ffff */
.L_x_348:
[----:B0-----:R0:W1:Y:S02]  /*d310*/  SYNCS.PHASECHK.TRANS64.TRYWAIT P0, [R7+URZ], R2 ;  /* 0x00000002070075a7 */ /* 0x001064000800017f */
[----:B-1----:R-:W-:Y:S05]  /*d320*/  @!P0 NANOSLEEP.SYNCS 0x989680 ;  /* 0x009896800000895d */ /* 0x002fea0003900000 */
[----:B------:R-:W1:Y:S02]  /*d330*/  @!P0 SYNCS.PHASECHK.TRANS64 P0, [R7+URZ], R2 ;  /* 0x00000002070085a7 */ /* 0x000e64000800007f */
[----:B-1----:R-:W-:Y:S05]  /*d340*/  @!P0 BRA `(.L_x_348) ;  /* 0xfffffffc00f08947 */ /* 0x002fea000383ffff */
[----:B------:R-:W-:Y:S05]  /*d350*/  BRA `(.L_x_358) ;  /* 0xfffffffc00347947 */ /* 0x000fea000383ffff */
.L_x_349:
[----:B0-----:R0:W1:Y:S02]  /*d360*/  SYNCS.PHASECHK.TRANS64.TRYWAIT P0, [R9+URZ], R4 ;  /* 0x00000004090075a7 */ /* 0x001064000800017f */
[----:B-1----:R-:W-:Y:S05]  /*d370*/  @!P0 NANOSLEEP.SYNCS 0x989680 ;  /* 0x009896800000895d */ /* 0x002fea0003900000 */
[----:B------:R-:W1:Y:S02]  /*d380*/  @!P0 SYNCS.PHASECHK.TRANS64 P0, [R9+URZ], R4 ;  /* 0x00000004090085a7 */ /* 0x000e64000800007f */
[----:B-1----:R-:W-:Y:S05]  /*d390*/  @!P0 BRA `(.L_x_349) ;  /* 0xfffffffc00f08947 */ /* 0x002fea000383ffff */
[----:B------:R-:W-:Y:S05]  /*d3a0*/  BRA `(.L_x_359) ;  /* 0xfffffffc003c7947 */ /* 0x000fea000383ffff */
.L_x_360:
[----:B------:R-:W-:-:S00]  /*d3b0*/  BRA `(.L_x_360) ;  /* 0xfffffffc00fc7947 */ /* 0x000fc0000383ffff */
[----:B------:R-:W-:-:S00]  /*d3c0*/  NOP ;  /* 0x0000000000007918 */ /* 0x000fc00000000000 */
        /* <DEDUP_REMOVED lines=11> */
.L_x_361:


//--------------------- .nv.global.init           --------------------------
	.section	.nv.global.init,"aw",@progbits
.nv.global.init:
	.type		$str$22,@object
	.size		$str$22,($str$23 - $str$22)
$str$22:
        /*0000*/ 	.byte	0x6b, 0x5f, 0x74, 0x69, 0x6c, 0x65, 0x5f, 0x63, 0x6f, 0x75, 0x6e, 0x74, 0x20, 0x3e, 0x3d, 0x20
        /*0010*/ 	.byte	0x31, 0x00
	.type		$str$23,@object
	.size		$str$23,(__unnamed_1 - $str$23)
$str$23:
        /*0012*/ 	.byte	0x2f, 0x74, 0x6d, 0x70, 0x2f, 0x63, 0x75, 0x74, 0x6c, 0x61, 0x73, 0x73, 0x5f, 0x73, 0x77, 0x65
        /*0022*/ 	.byte	0x65, 0x70, 0x5f, 0x73, 0x72, 0x63, 0x2f, 0x69, 0x6e, 0x63, 0x6c, 0x75, 0x64, 0x65, 0x2f, 0x63
        /*0032*/ 	.byte	0x75, 0x74, 0x6c, 0x61, 0x73, 0x73, 0x2f, 0x67, 0x65, 0x6d, 0x6d, 0x2f, 0x63, 0x6f, 0x6c, 0x6c
        /*0042*/ 	.byte	0x65, 0x63, 0x74, 0x69, 0x76, 0x65, 0x2f, 0x73, 0x6d, 0x39, 0x30, 0x5f, 0x6d, 0x6d, 0x61, 0x5f
        /*0052*/ 	.byte	0x74, 0x6d, 0x61, 0x5f, 0x67, 0x6d, 0x6d, 0x61, 0x5f, 0x73, 0x73, 0x5f, 0x77, 0x61, 0x72, 0x70
        /*0062*/ 	.byte	0x73, 0x70, 0x65, 0x63, 0x69, 0x61, 0x6c, 0x69, 0x7a, 0x65, 0x64, 0x2e, 0x68, 0x70, 0x70, 0x00
	.type		__unnamed_1,@object
	.size		__unnamed_1,(.L_0 - __unnamed_1)
__unnamed_1:
        /*0072*/ 	.byte	0x76, 0x6f, 0x69, 0x64, 0x20, 0x63, 0x75, 0x74, 0x6c, 0x61, 0x73, 0x73, 0x3a, 0x3a, 0x67, 0x65
        /* <DEDUP_REMOVED lines=172> */
        /*0b42*/ 	.byte	0x74, 0x65, 0x3a, 0x3a, 0x69, 0x64, 0x65, 0x6e, 0x74, 0x69, 0x74, 0x79, 0x5d, 0x00
.L_0:


//--------------------- .nv.shared._ZN7cutlass13device_kernelINS_4gemm6kernel13GemmUniversalIN4cute5tupleIJiiiiEEENS1_10collective13CollectiveMmaINS1_34MainloopSm90TmaGmmaWarpSpecializedILi3ENS5_IJNS4_1CILi2EEENSA_ILi1EEESC_EEENS1_35KernelTmaWarpSpecializedCooperativeEEENS5_IJNSA_ILi384EEENSA_ILi96EEENSA_ILi128EEEEEEaNS5_IJlSC_lEEEaSK_NS4_8TiledMMAINS4_8MMA_AtomIJNS4_4SM904GMMA26MMA_64x96x32_S32S8S8_SS_TNEEEENS4_6LayoutISD_NS5_IJSC_NSA_ILi0EEESS_EEEEENS5_IJNS4_10UnderscoreESV_SV_EEEEENS4_13SM90_TMA_LOADENS4_14ComposedLayoutINS4_7SwizzleILi3ELi4ELi3EEENS4_18smem_ptr_flag_bitsILi8EEENSR_INS5_IJNSA_ILi8EEESI_EEENS5_IJSI_SC_EEEEEEEvNS4_8identityENS4_23SM90_TMA_LOAD_MULTICASTES18_vS19_EENS_8epilogue10collective6detail29Sm90TmaWarpSpecializedAdapterINS1D_15DefaultEpilogueIaSK_SK_NS1C_6thread17LinearCombinationIaLi1EiiLNS1H_9ScaleType4KindE0ELNS_15FloatRoundStyleE2EaEENS1_15EpilogueDefaultEEEEEvvEEEEvNT_6ParamsE --------------------------
	.section	.nv.shared._ZN7cutlass13device_kernelINS_4gemm6kernel13GemmUniversalIN4cute5tupleIJiiiiEEENS1_10collective13CollectiveMmaINS1_34MainloopSm90TmaGmmaWarpSpecializedILi3ENS5_IJNS4_1CILi2EEENSA_ILi1EEESC_EEENS1_35KernelTmaWarpSpecializedCooperativeEEENS5_IJNSA_ILi384EEENSA_ILi96EEENSA_ILi128EEEEEEaNS5_IJlSC_lEEEaSK_NS4_8TiledMMAINS4_8MMA_AtomIJNS4_4SM904GMMA26MMA_64x96x32_S32S8S8_SS_TNEEEENS4_6LayoutISD_NS5_IJSC_NSA_ILi0EEESS_EEEEENS5_IJNS4_10UnderscoreESV_SV_EEEEENS4_13SM90_TMA_LOADENS4_14ComposedLayoutINS4_7SwizzleILi3ELi4ELi3EEENS4_18smem_ptr_flag_bitsILi8EEENSR_INS5_IJNSA_ILi8EEESI_EEENS5_IJSI_SC_EEEEEEEvNS4_8identityENS4_23SM90_TMA_LOAD_MULTICASTES18_vS19_EENS_8epilogue10collective6detail29Sm90TmaWarpSpecializedAdapterINS1D_15DefaultEpilogueIaSK_SK_NS1C_6thread17LinearCombinationIaLi1EiiLNS1H_9ScaleType4KindE0ELNS_15FloatRoundStyleE2EaEENS1_15EpilogueDefaultEEEEEvvEEEEvNT_6ParamsE,"aw",@nobits
	.sectionflags	@""
	.align	16
	.zero		1024


//--------------------- .nv.shared.reserved.0     --------------------------
	.section	.nv.shared.reserved.0,"aw",@nobits
	.weak		__nv_reservedSMEM_offset_0_alias
	.size		__nv_reservedSMEM_offset_0_alias, 0, 0
	.other		__nv_reservedSMEM_offset_0_alias,@"STO_CUDA_RESERVED_SHARED STV_DEFAULT"
__nv_reservedSMEM_offset_0_alias:
	.zero		0


//--------------------- .nv.global                --------------------------
	.section	.nv.global,"aw",@nobits
.nv.global:
	.type		_ZN40_INTERNAL_6d01fba2_4_k_cu_3f436f9d_153624cute1_E,@object
	.size		_ZN40_INTERNAL_6d01fba2_4_k_cu_3f436f9d_153624cute1_E,(_ZN40_INTERNAL_6d01fba2_4_k_cu_3f436f9d_153624cuda3std3__45__cpo6cbeginE - _ZN40_INTERNAL_6d01fba2_4_k_cu_3f436f9d_153624cute1_E)
_ZN40_INTERNAL_6d01fba2_4_k_cu_3f436f9d_153624cute1_E:
	.zero		1
	.type		_ZN40_INTERNAL_6d01fba2_4_k_cu_3f436f9d_153624cuda3std3__45__cpo6cbeginE,@object
	.size		_ZN40_INTERNAL_6d01fba2_4_k_cu_3f436f9d_153624cuda3std3__45__cpo6cbeginE,(_ZN40_INTERNAL_6d01fba2_4_k_cu_3f436f9d_153624cuda3std3__48in_placeE - _ZN40_INTERNAL_6d01fba2_4_k_cu_3f436f9d_153624cuda3std3__45__cpo6cbeginE)
_ZN40_INTERNAL_6d01fba2_4_k_cu_3f436f9d_153624cuda3std3__45__cpo6cbeginE:
	.zero		1
	.type		_ZN40_INTERNAL_6d01fba2_4_k_cu_3f436f9d_153624cuda3std3__48in_placeE,@object
	.size		_ZN40_INTERNAL_6d01fba2_4_k_cu_3f436f9d_153624cuda3std3__48in_placeE,(_ZN40_INTERNAL_6d01fba2_4_k_cu_3f436f9d_153624cuda3std6ranges3__45__cpo9iter_moveE - _ZN40_INTERNAL_6d01fba2_4_k_cu_3f436f9d_153624cuda3std3__48in_placeE)
_ZN40_INTERNAL_6d01fba2_4_k_cu_3f436f9d_153624cuda3std3__48in_placeE:
	.zero		1
	.type		_ZN40_INTERNAL_6d01fba2_4_k_cu_3f436f9d_153624cuda3std6ranges3__45__cpo9iter_moveE,@object
	.size		_ZN40_INTERNAL_6d01fba2_4_k_cu_3f436f9d_153624cuda3std6ranges3__45__cpo9iter_moveE,(_ZN40_INTERNAL_6d01fba2_4_k_cu_3f436f9d_153624cuda3std3__45__cpo5beginE - _ZN40_INTERNAL_6d01fba2_4_k_cu_3f436f9d_153624cuda3std6ranges3__45__cpo9iter_moveE)
_ZN40_INTERNAL_6d01fba2_4_k_cu_3f436f9d_153624cuda3std6ranges3__45__cpo9iter_moveE:
	.zero		1
	.type		_ZN40_INTERNAL_6d01fba2_4_k_cu_3f436f9d_153624cuda3std3__45__cpo5beginE,@object
	.size		_ZN40_INTERNAL_6d01fba2_4_k_cu_3f436f9d_153624cuda3std3__45__cpo5beginE,(_ZN40_INTERNAL_6d01fba2_4_k_cu_3f436f9d_153624cuda3std3__442_GLOBAL__N__6d01fba2_4_k_cu_3f436f9d_153626ignoreE - _ZN40_INTERNAL_6d01fba2_4_k_cu_3f436f9d_153624cuda3std3__45__cpo5beginE)
_ZN40_INTERNAL_6d01fba2_4_k_cu_3f436f9d_153624cuda3std3__45__cpo5beginE:
	.zero		1
	.type		_ZN40_INTERNAL_6d01fba2_4_k_cu_3f436f9d_153624cuda3std3__442_GLOBAL__N__6d01fba2_4_k_cu_3f436f9d_153626ignoreE,@object
	.size		_ZN40_INTERNAL_6d01fba2_4_k_cu_3f436f9d_153624cuda3std3__442_GLOBAL__N__6d01fba2_4_k_cu_3f436f9d_153626ignoreE,(_ZN40_INTERNAL_6d01fba2_4_k_cu_3f436f9d_153624cute7productE - _ZN40_INTERNAL_6d01fba2_4_k_cu_3f436f9d_153624cuda3std3__442_GLOBAL__N__6d01fba2_4_k_cu_3f436f9d_153626ignoreE)
_ZN40_INTERNAL_6d01fba2_4_k_cu_3f436f9d_153624cuda3std3__442_GLOBAL__N__6d01fba2_4_k_cu_3f436f9d_153626ignoreE:
	.zero		1
	.type		_ZN40_INTERNAL_6d01fba2_4_k_cu_3f436f9d_153624cute7productE,@object
	.size		_ZN40_INTERNAL_6d01fba2_4_k_cu_3f436f9d_153624cute7productE,(_ZN40_INTERNAL_6d01fba2_4_k_cu_3f436f9d_153624cuda3std3__45__cpo3endE - _ZN40_INTERNAL_6d01fba2_4_k_cu_3f436f9d_153624cute7productE)
_ZN40_INTERNAL_6d01fba2_4_k_cu_3f436f9d_153624cute7productE:
	.zero		1
	.type		_ZN40_INTERNAL_6d01fba2_4_k_cu_3f436f9d_153624cuda3std3__45__cpo3endE,@object
	.size		_ZN40_INTERNAL_6d01fba2_4_k_cu_3f436f9d_153624cuda3std3__45__cpo3endE,(_ZN40_INTERNAL_6d01fba2_4_k_cu_3f436f9d_153624cuda3std3__419piecewise_constructE - _ZN40_INTERNAL_6d01fba2_4_k_cu_3f436f9d_153624cuda3std3__45__cpo3endE)
_ZN40_INTERNAL_6d01fba2_4_k_cu_3f436f9d_153624cuda3std3__45__cpo3endE:
	.zero		1
	.type		_ZN40_INTERNAL_6d01fba2_4_k_cu_3f436f9d_153624cuda3std3__419piecewise_constructE,@object
	.size		_ZN40_INTERNAL_6d01fba2_4_k_cu_3f436f9d_153624cuda3std3__419piecewise_constructE,(_ZN40_INTERNAL_6d01fba2_4_k_cu_3f436f9d_153624cuda3std3__45__cpo4cendE - _ZN40_INTERNAL_6d01fba2_4_k_cu_3f436f9d_153624cuda3std3__419piecewise_constructE)
_ZN40_INTERNAL_6d01fba2_4_k_cu_3f436f9d_153624cuda3std3__419piecewise_constructE:
	.zero		1
	.type		_ZN40_INTERNAL_6d01fba2_4_k_cu_3f436f9d_153624cuda3std3__45__cpo4cendE,@object
	.size		_ZN40_INTERNAL_6d01fba2_4_k_cu_3f436f9d_153624cuda3std3__45__cpo4cendE,(_ZN40_INTERNAL_6d01fba2_4_k_cu_3f436f9d_153624cuda3std6ranges3__45__cpo4swapE - _ZN40_INTERNAL_6d01fba2_4_k_cu_3f436f9d_153624cuda3std3__45__cpo4cendE)
_ZN40_INTERNAL_6d01fba2_4_k_cu_3f436f9d_153624cuda3std3__45__cpo4cendE:
	.zero		1
	.type		_ZN40_INTERNAL_6d01fba2_4_k_cu_3f436f9d_153624cuda3std6ranges3__45__cpo4swapE,@object
	.size		_ZN40_INTERNAL_6d01fba2_4_k_cu_3f436f9d_153624cuda3std6ranges3__45__cpo4swapE,(.L_8 - _ZN40_INTERNAL_6d01fba2_4_k_cu_3f436f9d_153624cuda3std6ranges3__45__cpo4swapE)
_ZN40_INTERNAL_6d01fba2_4_k_cu_3f436f9d_153624cuda3std6ranges3__45__cpo4swapE:
	.zero		1
.L_8:


//--------------------- .nv.constant0._ZN7cutlass13device_kernelINS_4gemm6kernel13GemmUniversalIN4cute5tupleIJiiiiEEENS1_10collective13CollectiveMmaINS1_34MainloopSm90TmaGmmaWarpSpecializedILi3ENS5_IJNS4_1CILi2EEENSA_ILi1EEESC_EEENS1_35KernelTmaWarpSpecializedCooperativeEEENS5_IJNSA_ILi384EEENSA_ILi96EEENSA_ILi128EEEEEEaNS5_IJlSC_lEEEaSK_NS4_8TiledMMAINS4_8MMA_AtomIJNS4_4SM904GMMA26MMA_64x96x32_S32S8S8_SS_TNEEEENS4_6LayoutISD_NS5_IJSC_NSA_ILi0EEESS_EEEEENS5_IJNS4_10UnderscoreESV_SV_EEEEENS4_13SM90_TMA_LOADENS4_14ComposedLayoutINS4_7SwizzleILi3ELi4ELi3EEENS4_18smem_ptr_flag_bitsILi8EEENSR_INS5_IJNSA_ILi8EEESI_EEENS5_IJSI_SC_EEEEEEEvNS4_8identityENS4_23SM90_TMA_LOAD_MULTICASTES18_vS19_EENS_8epilogue10collective6detail29Sm90TmaWarpSpecializedAdapterINS1D_15DefaultEpilogueIaSK_SK_NS1C_6thread17LinearCombinationIaLi1EiiLNS1H_9ScaleType4KindE0ELNS_15FloatRoundStyleE2EaEENS1_15EpilogueDefaultEEEEEvvEEEEvNT_6ParamsE --------------------------
	.section	.nv.constant0._ZN7cutlass13device_kernelINS_4gemm6kernel13GemmUniversalIN4cute5tupleIJiiiiEEENS1_10collective13CollectiveMmaINS1_34MainloopSm90TmaGmmaWarpSpecializedILi3ENS5_IJNS4_1CILi2EEENSA_ILi1EEESC_EEENS1_35KernelTmaWarpSpecializedCooperativeEEENS5_IJNSA_ILi384EEENSA_ILi96EEENSA_ILi128EEEEEEaNS5_IJlSC_lEEEaSK_NS4_8TiledMMAINS4_8MMA_AtomIJNS4_4SM904GMMA26MMA_64x96x32_S32S8S8_SS_TNEEEENS4_6LayoutISD_NS5_IJSC_NSA_ILi0EEESS_EEEEENS5_IJNS4_10UnderscoreESV_SV_EEEEENS4_13SM90_TMA_LOADENS4_14ComposedLayoutINS4_7SwizzleILi3ELi4ELi3EEENS4_18smem_ptr_flag_bitsILi8EEENSR_INS5_IJNSA_ILi8EEESI_EEENS5_IJSI_SC_EEEEEEEvNS4_8identityENS4_23SM90_TMA_LOAD_MULTICASTES18_vS19_EENS_8epilogue10collective6detail29Sm90TmaWarpSpecializedAdapterINS1D_15DefaultEpilogueIaSK_SK_NS1C_6thread17LinearCombinationIaLi1EiiLNS1H_9ScaleType4KindE0ELNS_15FloatRoundStyleE2EaEENS1_15EpilogueDefaultEEEEEvvEEEEvNT_6ParamsE,"a",@progbits
	.sectionflags	@""
	.align	4
.nv.constant0._ZN7cutlass13device_kernelINS_4gemm6kernel13GemmUniversalIN4cute5tupleIJiiiiEEENS1_10collective13CollectiveMmaINS1_34MainloopSm90TmaGmmaWarpSpecializedILi3ENS5_IJNS4_1CILi2EEENSA_ILi1EEESC_EEENS1_35KernelTmaWarpSpecializedCooperativeEEENS5_IJNSA_ILi384EEENSA_ILi96EEENSA_ILi128EEEEEEaNS5_IJlSC_lEEEaSK_NS4_8TiledMMAINS4_8MMA_AtomIJNS4_4SM904GMMA26MMA_64x96x32_S32S8S8_SS_TNEEEENS4_6LayoutISD_NS5_IJSC_NSA_ILi0EEESS_EEEEENS5_IJNS4_10UnderscoreESV_SV_EEEEENS4_13SM90_TMA_LOADENS4_14ComposedLayoutINS4_7SwizzleILi3ELi4ELi3EEENS4_18smem_ptr_flag_bitsILi8EEENSR_INS5_IJNSA_ILi8EEESI_EEENS5_IJSI_SC_EEEEEEEvNS4_8identityENS4_23SM90_TMA_LOAD_MULTICASTES18_vS19_EENS_8epilogue10collective6detail29Sm90TmaWarpSpecializedAdapterINS1D_15DefaultEpilogueIaSK_SK_NS1C_6thread17LinearCombinationIaLi1EiiLNS1H_9ScaleType4KindE0ELNS_15FloatRoundStyleE2EaEENS1_15EpilogueDefaultEEEEEvvEEEEvNT_6ParamsE:
	.zero		1664


//--------------------- SYMBOLS --------------------------

	.type		.nv.reservedSmem.offset0,@object
	.size		.nv.reservedSmem.offset0,0x4
	.type		__assertfail,@function
